//
// Generated by NVIDIA NVVM Compiler
//
// Compiler Build ID: CL-36424714
// Cuda compilation tools, release 13.0, V13.0.88
// Based on NVVM 20.0.0
//

.version 9.0
.target sm_100
.address_size 64

	// .globl	_Z12histogram256PhPji
// _ZZ12histogram256PhPjiE6s_hist has been demoted
.global .align 1 .b8 _ZN34_INTERNAL_09c32102_4_k_cu_9fd8dd7a4cuda3std3__45__cpo5beginE[1];
.global .align 1 .b8 _ZN34_INTERNAL_09c32102_4_k_cu_9fd8dd7a4cuda3std3__45__cpo3endE[1];
.global .align 1 .b8 _ZN34_INTERNAL_09c32102_4_k_cu_9fd8dd7a4cuda3std3__45__cpo6cbeginE[1];
.global .align 1 .b8 _ZN34_INTERNAL_09c32102_4_k_cu_9fd8dd7a4cuda3std3__45__cpo4cendE[1];
.global .align 1 .b8 _ZN34_INTERNAL_09c32102_4_k_cu_9fd8dd7a4cuda3std3__45__cpo6rbeginE[1];
.global .align 1 .b8 _ZN34_INTERNAL_09c32102_4_k_cu_9fd8dd7a4cuda3std3__45__cpo4rendE[1];
.global .align 1 .b8 _ZN34_INTERNAL_09c32102_4_k_cu_9fd8dd7a4cuda3std3__45__cpo7crbeginE[1];
.global .align 1 .b8 _ZN34_INTERNAL_09c32102_4_k_cu_9fd8dd7a4cuda3std3__45__cpo5crendE[1];
.global .align 1 .b8 _ZN34_INTERNAL_09c32102_4_k_cu_9fd8dd7a4cuda3std3__436_GLOBAL__N__09c32102_4_k_cu_9fd8dd7a6ignoreE[1];
.global .align 1 .b8 _ZN34_INTERNAL_09c32102_4_k_cu_9fd8dd7a4cuda3std3__419piecewise_constructE[1];
.global .align 1 .b8 _ZN34_INTERNAL_09c32102_4_k_cu_9fd8dd7a4cuda3std3__48in_placeE[1];
.global .align 1 .b8 _ZN34_INTERNAL_09c32102_4_k_cu_9fd8dd7a4cuda3std3__420unreachable_sentinelE[1];
.global .align 1 .b8 _ZN34_INTERNAL_09c32102_4_k_cu_9fd8dd7a4cuda3std3__47nulloptE[1];
.global .align 1 .b8 _ZN34_INTERNAL_09c32102_4_k_cu_9fd8dd7a4cuda3std3__48unexpectE[1];
.global .align 1 .b8 _ZN34_INTERNAL_09c32102_4_k_cu_9fd8dd7a4cuda3std6ranges3__45__cpo4swapE[1];
.global .align 1 .b8 _ZN34_INTERNAL_09c32102_4_k_cu_9fd8dd7a4cuda3std6ranges3__45__cpo9iter_moveE[1];
.global .align 1 .b8 _ZN34_INTERNAL_09c32102_4_k_cu_9fd8dd7a4cuda3std6ranges3__45__cpo5beginE[1];
.global .align 1 .b8 _ZN34_INTERNAL_09c32102_4_k_cu_9fd8dd7a4cuda3std6ranges3__45__cpo3endE[1];
.global .align 1 .b8 _ZN34_INTERNAL_09c32102_4_k_cu_9fd8dd7a4cuda3std6ranges3__45__cpo6cbeginE[1];
.global .align 1 .b8 _ZN34_INTERNAL_09c32102_4_k_cu_9fd8dd7a4cuda3std6ranges3__45__cpo4cendE[1];
.global .align 1 .b8 _ZN34_INTERNAL_09c32102_4_k_cu_9fd8dd7a4cuda3std6ranges3__45__cpo7advanceE[1];
.global .align 1 .b8 _ZN34_INTERNAL_09c32102_4_k_cu_9fd8dd7a4cuda3std6ranges3__45__cpo9iter_swapE[1];
.global .align 1 .b8 _ZN34_INTERNAL_09c32102_4_k_cu_9fd8dd7a4cuda3std6ranges3__45__cpo4nextE[1];
.global .align 1 .b8 _ZN34_INTERNAL_09c32102_4_k_cu_9fd8dd7a4cuda3std6ranges3__45__cpo4prevE[1];
.global .align 1 .b8 _ZN34_INTERNAL_09c32102_4_k_cu_9fd8dd7a4cuda3std6ranges3__45__cpo4dataE[1];
.global .align 1 .b8 _ZN34_INTERNAL_09c32102_4_k_cu_9fd8dd7a4cuda3std6ranges3__45__cpo5cdataE[1];
.global .align 1 .b8 _ZN34_INTERNAL_09c32102_4_k_cu_9fd8dd7a4cuda3std6ranges3__45__cpo4sizeE[1];
.global .align 1 .b8 _ZN34_INTERNAL_09c32102_4_k_cu_9fd8dd7a4cuda3std6ranges3__45__cpo5ssizeE[1];
.global .align 1 .b8 _ZN34_INTERNAL_09c32102_4_k_cu_9fd8dd7a4cuda3std6ranges3__45__cpo8distanceE[1];
.global .align 1 .b8 _ZN34_INTERNAL_09c32102_4_k_cu_9fd8dd7a6thrust24THRUST_300001_SM_1000_NS8cuda_cub3parE[1];
.global .align 1 .b8 _ZN34_INTERNAL_09c32102_4_k_cu_9fd8dd7a6thrust24THRUST_300001_SM_1000_NS8cuda_cub10par_nosyncE[1];
.global .align 1 .b8 _ZN34_INTERNAL_09c32102_4_k_cu_9fd8dd7a6thrust24THRUST_300001_SM_1000_NS6system6detail10sequential3seqE[1];
.global .align 1 .b8 _ZN34_INTERNAL_09c32102_4_k_cu_9fd8dd7a6thrust24THRUST_300001_SM_1000_NS12placeholders2_1E[1];
.global .align 1 .b8 _ZN34_INTERNAL_09c32102_4_k_cu_9fd8dd7a6thrust24THRUST_300001_SM_1000_NS12placeholders2_2E[1];
.global .align 1 .b8 _ZN34_INTERNAL_09c32102_4_k_cu_9fd8dd7a6thrust24THRUST_300001_SM_1000_NS12placeholders2_3E[1];
.global .align 1 .b8 _ZN34_INTERNAL_09c32102_4_k_cu_9fd8dd7a6thrust24THRUST_300001_SM_1000_NS12placeholders2_4E[1];
.global .align 1 .b8 _ZN34_INTERNAL_09c32102_4_k_cu_9fd8dd7a6thrust24THRUST_300001_SM_1000_NS12placeholders2_5E[1];
.global .align 1 .b8 _ZN34_INTERNAL_09c32102_4_k_cu_9fd8dd7a6thrust24THRUST_300001_SM_1000_NS12placeholders2_6E[1];
.global .align 1 .b8 _ZN34_INTERNAL_09c32102_4_k_cu_9fd8dd7a6thrust24THRUST_300001_SM_1000_NS12placeholders2_7E[1];
.global .align 1 .b8 _ZN34_INTERNAL_09c32102_4_k_cu_9fd8dd7a6thrust24THRUST_300001_SM_1000_NS12placeholders2_8E[1];
.global .align 1 .b8 _ZN34_INTERNAL_09c32102_4_k_cu_9fd8dd7a6thrust24THRUST_300001_SM_1000_NS12placeholders2_9E[1];
.global .align 1 .b8 _ZN34_INTERNAL_09c32102_4_k_cu_9fd8dd7a6thrust24THRUST_300001_SM_1000_NS12placeholders3_10E[1];
.global .align 1 .b8 _ZN34_INTERNAL_09c32102_4_k_cu_9fd8dd7a6thrust24THRUST_300001_SM_1000_NS3seqE[1];

.visible .entry _Z12histogram256PhPji(
	.param .u64 .ptr .align 1 _Z12histogram256PhPji_param_0,
	.param .u64 .ptr .align 1 _Z12histogram256PhPji_param_1,
	.param .u32 _Z12histogram256PhPji_param_2
)
{
	.reg .pred 	%p<21>;
	.reg .b16 	%rs<3>;
	.reg .b32 	%r<107>;
	.reg .b64 	%rd<56>;
	// demoted variable
	.shared .align 4 .b8 _ZZ12histogram256PhPjiE6s_hist[1024];
	ld.param.u64 	%rd29, [_Z12histogram256PhPji_param_0];
	ld.param.u64 	%rd30, [_Z12histogram256PhPji_param_1];
	ld.param.u32 	%r49, [_Z12histogram256PhPji_param_2];
	cvta.to.global.u64 	%rd1, %rd30;
	mov.u32 	%r106, %tid.x;
	cvt.u64.u32 	%rd2, %r106;
	setp.gt.u32 	%p1, %r106, 255;
	@%p1 bra 	$L__BB0_10;
	mov.u32 	%r50, %ntid.x;
	cvt.u64.u32 	%rd3, %r50;
	add.s64 	%rd31, %rd2, %rd3;
	max.u64 	%rd32, %rd31, 256;
	setp.lt.u64 	%p2, %rd31, 256;
	selp.u64 	%rd4, 1, 0, %p2;
	add.s64 	%rd33, %rd31, %rd4;
	sub.s64 	%rd5, %rd32, %rd33;
	and.b64  	%rd34, %rd5, -4294967296;
	setp.ne.s64 	%p3, %rd34, 0;
	@%p3 bra 	$L__BB0_3;
	cvt.u32.u64 	%r51, %rd3;
	cvt.u32.u64 	%r52, %rd5;
	div.u32 	%r53, %r52, %r51;
	cvt.u64.u32 	%rd49, %r53;
	bra.uni 	$L__BB0_4;
$L__BB0_3:
	div.u64 	%rd49, %rd5, %rd3;
$L__BB0_4:
	add.s64 	%rd9, %rd49, %rd4;
	and.b64  	%rd35, %rd9, 3;
	setp.eq.s64 	%p4, %rd35, 3;
	mov.u64 	%rd52, %rd2;
	@%p4 bra 	$L__BB0_7;
	cvt.u32.u64 	%r54, %rd3;
	shl.b32 	%r55, %r106, 2;
	mov.u32 	%r56, _ZZ12histogram256PhPjiE6s_hist;
	add.s32 	%r97, %r56, %r55;
	shl.b32 	%r3, %r54, 2;
	add.s64 	%rd36, %rd9, 1;
	and.b64  	%rd37, %rd36, 3;
	neg.s64 	%rd50, %rd37;
	mov.u64 	%rd52, %rd2;
$L__BB0_6:
	.pragma "nounroll";
	mov.b32 	%r57, 0;
	st.shared.u32 	[%r97], %r57;
	add.s64 	%rd52, %rd52, %rd3;
	add.s32 	%r97, %r97, %r3;
	add.s64 	%rd50, %rd50, 1;
	setp.ne.s64 	%p5, %rd50, 0;
	@%p5 bra 	$L__BB0_6;
$L__BB0_7:
	setp.lt.u64 	%p6, %rd9, 3;
	@%p6 bra 	$L__BB0_10;
	cvt.u32.u64 	%r58, %rd3;
	shl.b64 	%rd16, %rd3, 2;
	shl.b32 	%r6, %r58, 2;
	cvt.u32.u64 	%r59, %rd52;
	shl.b32 	%r60, %r59, 2;
	mov.u32 	%r61, _ZZ12histogram256PhPjiE6s_hist;
	add.s32 	%r98, %r61, %r60;
	shl.b32 	%r8, %r58, 4;
	shl.b32 	%r9, %r58, 3;
	mul.lo.s32 	%r10, %r58, 12;
$L__BB0_9:
	mov.b32 	%r62, 0;
	st.shared.u32 	[%r98], %r62;
	add.s32 	%r63, %r98, %r6;
	st.shared.u32 	[%r63], %r62;
	add.s32 	%r64, %r98, %r9;
	st.shared.u32 	[%r64], %r62;
	add.s32 	%r65, %r98, %r10;
	st.shared.u32 	[%r65], %r62;
	add.s64 	%rd52, %rd52, %rd16;
	add.s32 	%r98, %r98, %r8;
	setp.lt.u64 	%p7, %rd52, 256;
	@%p7 bra 	$L__BB0_9;
$L__BB0_10:
	bar.sync 	0;
	mov.u32 	%r66, %ctaid.x;
	mov.u32 	%r13, %ntid.x;
	mul.lo.s32 	%r67, %r66, %r13;
	cvt.u64.u32 	%rd38, %r67;
	add.s64 	%rd54, %rd38, %rd2;
	cvt.s64.s32 	%rd20, %r49;
	setp.ge.u64 	%p8, %rd54, %rd20;
	@%p8 bra 	$L__BB0_13;
	cvta.to.global.u64 	%rd21, %rd29;
	mov.u32 	%r68, %nctaid.x;
	mul.lo.s32 	%r69, %r13, %r68;
	cvt.u64.u32 	%rd22, %r69;
	mov.u32 	%r71, _ZZ12histogram256PhPjiE6s_hist;
$L__BB0_12:
	add.s64 	%rd39, %rd21, %rd54;
	ld.global.nc.u8 	%rs1, [%rd39];
	cvt.u16.u8 	%rs2, %rs1;
	mul.wide.u16 	%r70, %rs2, 4;
	add.s32 	%r72, %r71, %r70;
	atom.shared.add.u32 	%r73, [%r72], 1;
	add.s64 	%rd54, %rd54, %rd22;
	setp.lt.u64 	%p9, %rd54, %rd20;
	@%p9 bra 	$L__BB0_12;
$L__BB0_13:
	setp.gt.u32 	%p10, %r106, 255;
	bar.sync 	0;
	@%p10 bra 	$L__BB0_30;
	add.s32 	%r74, %r106, %r13;
	max.u32 	%r75, %r74, 256;
	setp.lt.u32 	%p11, %r74, 256;
	selp.u32 	%r76, 1, 0, %p11;
	add.s32 	%r77, %r74, %r76;
	sub.s32 	%r78, %r75, %r77;
	div.u32 	%r79, %r78, %r13;
	add.s32 	%r14, %r79, %r76;
	and.b32  	%r80, %r14, 3;
	setp.eq.s32 	%p12, %r80, 3;
	@%p12 bra 	$L__BB0_19;
	add.s32 	%r81, %r14, 1;
	and.b32  	%r82, %r81, 3;
	shl.b64 	%rd40, %rd2, 2;
	add.s64 	%rd55, %rd1, %rd40;
	mul.wide.u32 	%rd26, %r13, 4;
	shl.b32 	%r83, %r106, 2;
	mov.u32 	%r84, _ZZ12histogram256PhPjiE6s_hist;
	add.s32 	%r100, %r84, %r83;
	shl.b32 	%r16, %r13, 2;
	neg.s32 	%r99, %r82;
	mad.lo.s32 	%r106, %r13, %r82, %r106;
$L__BB0_16:
	.pragma "nounroll";
	ld.shared.u32 	%r21, [%r100];
	setp.eq.s32 	%p13, %r21, 0;
	@%p13 bra 	$L__BB0_18;
	atom.global.add.u32 	%r85, [%rd55], %r21;
$L__BB0_18:
	add.s64 	%rd55, %rd55, %rd26;
	add.s32 	%r100, %r100, %r16;
	add.s32 	%r99, %r99, 1;
	setp.ne.s32 	%p14, %r99, 0;
	@%p14 bra 	$L__BB0_16;
$L__BB0_19:
	setp.lt.u32 	%p15, %r14, 3;
	@%p15 bra 	$L__BB0_30;
	shl.b32 	%r86, %r13, 1;
	add.s32 	%r105, %r106, %r86;
	shl.b32 	%r26, %r13, 2;
	mad.lo.s32 	%r104, %r13, 3, %r106;
	add.s32 	%r103, %r13, %r106;
	shl.b32 	%r87, %r106, 2;
	mov.u32 	%r88, _ZZ12histogram256PhPjiE6s_hist;
	add.s32 	%r102, %r88, %r87;
	shl.b32 	%r30, %r13, 4;
	shl.b32 	%r31, %r13, 3;
	mul.lo.s32 	%r32, %r13, 12;
$L__BB0_21:
	ld.shared.u32 	%r38, [%r102];
	setp.eq.s32 	%p16, %r38, 0;
	@%p16 bra 	$L__BB0_23;
	mul.wide.u32 	%rd41, %r106, 4;
	add.s64 	%rd42, %rd1, %rd41;
	atom.global.add.u32 	%r89, [%rd42], %r38;
$L__BB0_23:
	add.s32 	%r90, %r102, %r26;
	ld.shared.u32 	%r39, [%r90];
	setp.eq.s32 	%p17, %r39, 0;
	@%p17 bra 	$L__BB0_25;
	mul.wide.u32 	%rd43, %r103, 4;
	add.s64 	%rd44, %rd1, %rd43;
	atom.global.add.u32 	%r91, [%rd44], %r39;
$L__BB0_25:
	add.s32 	%r40, %r106, %r13;
	add.s32 	%r92, %r102, %r31;
	ld.shared.u32 	%r41, [%r92];
	setp.eq.s32 	%p18, %r41, 0;
	@%p18 bra 	$L__BB0_27;
	mul.wide.u32 	%rd45, %r105, 4;
	add.s64 	%rd46, %rd1, %rd45;
	atom.global.add.u32 	%r93, [%rd46], %r41;
$L__BB0_27:
	add.s32 	%r42, %r40, %r13;
	add.s32 	%r94, %r102, %r32;
	ld.shared.u32 	%r43, [%r94];
	setp.eq.s32 	%p19, %r43, 0;
	@%p19 bra 	$L__BB0_29;
	mul.wide.u32 	%rd47, %r104, 4;
	add.s64 	%rd48, %rd1, %rd47;
	atom.global.add.u32 	%r95, [%rd48], %r43;
$L__BB0_29:
	add.s32 	%r96, %r42, %r13;
	add.s32 	%r106, %r96, %r13;
	add.s32 	%r105, %r105, %r26;
	add.s32 	%r104, %r104, %r26;
	add.s32 	%r103, %r103, %r26;
	add.s32 	%r102, %r102, %r30;
	setp.lt.u32 	%p20, %r106, 256;
	@%p20 bra 	$L__BB0_21;
$L__BB0_30:
	ret;

}
	// .globl	_ZN3cub18CUB_300001_SM_10006detail11EmptyKernelIvEEvv
.visible .entry _ZN3cub18CUB_300001_SM_10006detail11EmptyKernelIvEEvv()
{


	ret;

}


// ===== COMPILED SASS (sm_100) =====

	.target	sm_100

	.elftype	@"ET_EXEC"


//--------------------- .note.nv.tkinfo           --------------------------
	.section	.note.nv.tkinfo,"",@"SHT_NOTE"
	.sectionflags	@"SHF_NOTE_NV_TKINFO"
	.tkinfo
        /*0018*/ 	.word	0x00000002
        /*0030*/ 	.string	""
        /*0030*/ 	.string	"ptxas"
        /*0030*/ 	.string	"Cuda compilation tools, release 13.0, V13.0.88"
        /*0030*/ 	.string	"Build cuda_13.0.r13.0/compiler.36424714_0"
        /*0030*/ 	.string	"-arch sm_100 -m 64 "



//--------------------- .note.nv.cuinfo           --------------------------
	.section	.note.nv.cuinfo,"",@"SHT_NOTE"
	.sectionflags	@"SHF_NOTE_NV_CUINFO"
        /*0018*/ 	.short	0x0002
        /*001a*/ 	.short	0x0064
        /*001c*/ 	.short	0x0082
	.zero		2


//--------------------- .nv.info                  --------------------------
	.section	.nv.info,"",@"SHT_CUDA_INFO"
	.align	4


	//----- nvinfo : EIATTR_REGCOUNT
	.align		4
        /*0000*/ 	.byte	0x04, 0x2f
        /*0002*/ 	.short	(.L_44 - .L_43)
	.align		4
.L_43:
        /*0004*/ 	.word	index@(_Z12histogram256PhPji)
        /*0008*/ 	.word	0x00000014


	//----- nvinfo : EIATTR_FRAME_SIZE
	.align		4
.L_44:
        /*000c*/ 	.byte	0x04, 0x11
        /*000e*/ 	.short	(.L_46 - .L_45)
	.align		4
.L_45:
        /*0010*/ 	.word	index@($__internal_0_$__cuda_sm20_div_u64)
        /*0014*/ 	.word	0x00000000


	//----- nvinfo : EIATTR_FRAME_SIZE
	.align		4
.L_46:
        /*0018*/ 	.byte	0x04, 0x11
        /*001a*/ 	.short	(.L_48 - .L_47)
	.align		4
.L_47:
        /*001c*/ 	.word	index@(_Z12histogram256PhPji)
        /*0020*/ 	.word	0x00000000


	//----- nvinfo : EIATTR_REGCOUNT
	.align		4
.L_48:
        /*0024*/ 	.byte	0x04, 0x2f
        /*0026*/ 	.short	(.L_50 - .L_49)
	.align		4
.L_49:
        /*0028*/ 	.word	index@(_ZN3cub18CUB_300001_SM_10006detail11EmptyKernelIvEEvv)
        /*002c*/ 	.word	0x00000004


	//----- nvinfo : EIATTR_FRAME_SIZE
	.align		4
.L_50:
        /*0030*/ 	.byte	0x04, 0x11
        /*0032*/ 	.short	(.L_52 - .L_51)
	.align		4
.L_51:
        /*0034*/ 	.word	index@(_ZN3cub18CUB_300001_SM_10006detail11EmptyKernelIvEEvv)
        /*0038*/ 	.word	0x00000000


	//----- nvinfo : EIATTR_MIN_STACK_SIZE
	.align		4
.L_52:
        /*003c*/ 	.byte	0x04, 0x12
        /*003e*/ 	.short	(.L_54 - .L_53)
	.align		4
.L_53:
        /*0040*/ 	.word	index@(_ZN3cub18CUB_300001_SM_10006detail11EmptyKernelIvEEvv)
        /*0044*/ 	.word	0x00000000


	//----- nvinfo : EIATTR_MIN_STACK_SIZE
	.align		4
.L_54:
        /*0048*/ 	.byte	0x04, 0x12
        /*004a*/ 	.short	(.L_56 - .L_55)
	.align		4
.L_55:
        /*004c*/ 	.word	index@(_Z12histogram256PhPji)
        /*0050*/ 	.word	0x00000000
.L_56:


//--------------------- .nv.compat                --------------------------
	.section	.nv.compat,"",@"SHT_CUDA_COMPAT_INFO"
	.align	4
        /*0000*/ 	.byte	0x02, 0x09, 0x00, 0x00, 0x02, 0x02, 0x01, 0x00, 0x02, 0x05, 0x05, 0x00, 0x03, 0x07, 0x01, 0x01
        /*0010*/ 	.byte	0x02, 0x03, 0x00, 0x00, 0x02, 0x06, 0x01, 0x00, 0x04, 0x0b, 0x08, 0x00, 0x09, 0x00, 0x00, 0x00
        /*0020*/ 	.byte	0x00, 0x00, 0x00, 0x00


//--------------------- .nv.info._ZN3cub18CUB_300001_SM_10006detail11EmptyKernelIvEEvv --------------------------
	.section	.nv.info._ZN3cub18CUB_300001_SM_10006detail11EmptyKernelIvEEvv,"",@"SHT_CUDA_INFO"
	.sectionflags	@""
	.align	4


	//----- nvinfo : EIATTR_CUDA_API_VERSION
	.align		4
        /*0000*/ 	.byte	0x04, 0x37
        /*0002*/ 	.short	(.L_58 - .L_57)
.L_57:
        /*0004*/ 	.word	0x00000082


	//----- nvinfo : EIATTR_SPARSE_MMA_MASK
	.align		4
.L_58:
        /*0008*/ 	.byte	0x03, 0x50
        /*000a*/ 	.short	0x0000


	//----- nvinfo : EIATTR_MAXREG_COUNT
	.align		4
        /*000c*/ 	.byte	0x03, 0x1b
        /*000e*/ 	.short	0x00ff


	//----- nvinfo : EIATTR_MERCURY_ISA_VERSION
	.align		4
        /*0010*/ 	.byte	0x03, 0x5f
        /*0012*/ 	.short	0x0101


	//----- nvinfo : EIATTR_VRC_CTA_INIT_COUNT
	.align		4
        /*0014*/ 	.byte	0x02, 0x4a
	.zero		1
	.zero		1


	//----- nvinfo : EIATTR_EXIT_INSTR_OFFSETS
	.align		4
        /*0018*/ 	.byte	0x04, 0x1c
        /*001a*/ 	.short	(.L_60 - .L_59)


	//   ....[0]....
.L_59:
        /*001c*/ 	.word	0x00000010


	//----- nvinfo : EIATTR_SW_WAR
	.align		4
.L_60:
        /*0020*/ 	.byte	0x04, 0x36
        /*0022*/ 	.short	(.L_62 - .L_61)
.L_61:
        /*0024*/ 	.word	0x00000008
.L_62:


//--------------------- .nv.info._Z12histogram256PhPji --------------------------
	.section	.nv.info._Z12histogram256PhPji,"",@"SHT_CUDA_INFO"
	.sectionflags	@""
	.align	4


	//----- nvinfo : EIATTR_CUDA_API_VERSION
	.align		4
        /*0000*/ 	.byte	0x04, 0x37
        /*0002*/ 	.short	(.L_64 - .L_63)
.L_63:
        /*0004*/ 	.word	0x00000082


	//----- nvinfo : EIATTR_KPARAM_INFO
	.align		4
.L_64:
        /*0008*/ 	.byte	0x04, 0x17
        /*000a*/ 	.short	(.L_66 - .L_65)
.L_65:
        /*000c*/ 	.word	0x00000000
        /*0010*/ 	.short	0x0002
        /*0012*/ 	.short	0x0010
        /*0014*/ 	.byte	0x00, 0xf0, 0x11, 0x00


	//----- nvinfo : EIATTR_KPARAM_INFO
	.align		4
.L_66:
        /*0018*/ 	.byte	0x04, 0x17
        /*001a*/ 	.short	(.L_68 - .L_67)
.L_67:
        /*001c*/ 	.word	0x00000000
        /*0020*/ 	.short	0x0001
        /*0022*/ 	.short	0x0008
        /*0024*/ 	.byte	0x00, 0xf5, 0x21, 0x00


	//----- nvinfo : EIATTR_KPARAM_INFO
	.align		4
.L_68:
        /*0028*/ 	.byte	0x04, 0x17
        /*002a*/ 	.short	(.L_70 - .L_69)
.L_69:
        /*002c*/ 	.word	0x00000000
        /*0030*/ 	.short	0x0000
        /*0032*/ 	.short	0x0000
        /*0034*/ 	.byte	0x00, 0xf5, 0x21, 0x00


	//----- nvinfo : EIATTR_SPARSE_MMA_MASK
	.align		4
.L_70:
        /*0038*/ 	.byte	0x03, 0x50
        /*003a*/ 	.short	0x0000


	//----- nvinfo : EIATTR_MAXREG_COUNT
	.align		4
        /*003c*/ 	.byte	0x03, 0x1b
        /*003e*/ 	.short	0x00ff


	//----- nvinfo : EIATTR_NUM_BARRIERS
	.align		4
        /*0040*/ 	.byte	0x02, 0x4c
        /*0042*/ 	.byte	0x01
	.zero		1


	//----- nvinfo : EIATTR_MERCURY_ISA_VERSION
	.align		4
        /*0044*/ 	.byte	0x03, 0x5f
        /*0046*/ 	.short	0x0101


	//----- nvinfo : EIATTR_VRC_CTA_INIT_COUNT
	.align		4
        /*0048*/ 	.byte	0x02, 0x4a
	.zero		1
	.zero		1


	//----- nvinfo : EIATTR_EXIT_INSTR_OFFSETS
	.align		4
        /*004c*/ 	.byte	0x04, 0x1c
        /*004e*/ 	.short	(.L_72 - .L_71)


	//   ....[0]....
.L_71:
        /*0050*/ 	.word	0x000007f0


	//   ....[1]....
        /*0054*/ 	.word	0x00000b70


	//   ....[2]....
        /*0058*/ 	.word	0x00000e70


	//----- nvinfo : EIATTR_CRS_STACK_SIZE
	.align		4
.L_72:
        /*005c*/ 	.byte	0x04, 0x1e
        /*005e*/ 	.short	(.L_74 - .L_73)
.L_73:
        /*0060*/ 	.word	0x00000000


	//----- nvinfo : EIATTR_CBANK_PARAM_SIZE
	.align		4
.L_74:
        /*0064*/ 	.byte	0x03, 0x19
        /*0066*/ 	.short	0x0014


	//----- nvinfo : EIATTR_PARAM_CBANK
	.align		4
        /*0068*/ 	.byte	0x04, 0x0a
        /*006a*/ 	.short	(.L_76 - .L_75)
	.align		4
.L_75:
        /*006c*/ 	.word	index@(.nv.constant0._Z12histogram256PhPji)
        /*0070*/ 	.short	0x0380
        /*0072*/ 	.short	0x0014


	//----- nvinfo : EIATTR_SW_WAR
	.align		4
.L_76:
        /*0074*/ 	.byte	0x04, 0x36
        /*0076*/ 	.short	(.L_78 - .L_77)
.L_77:
        /*0078*/ 	.word	0x00000008
.L_78:


//--------------------- .nv.callgraph             --------------------------
	.section	.nv.callgraph,"",@"SHT_CUDA_CALLGRAPH"
	.align	4
	.sectionentsize	8
	.align		4
        /*0000*/ 	.word	0x00000000
	.align		4
        /*0004*/ 	.word	0xffffffff
	.align		4
        /*0008*/ 	.word	0x00000000
	.align		4
        /*000c*/ 	.word	0xfffffffe
	.align		4
        /*0010*/ 	.word	0x00000000
	.align		4
        /*0014*/ 	.word	0xfffffffd
	.align		4
        /*0018*/ 	.word	0x00000000
	.align		4
        /*001c*/ 	.word	0xfffffffc


//--------------------- .nv.constant4             --------------------------
	.section	.nv.constant4,"a",@progbits
	.align	8
	.align		8
.nv.constant4:
        /*0000*/ 	.dword	_ZN34_INTERNAL_09c32102_4_k_cu_9fd8dd7a4cuda3std3__45__cpo5beginE
	.align		8
        /*0008*/ 	.dword	_ZN34_INTERNAL_09c32102_4_k_cu_9fd8dd7a4cuda3std3__45__cpo3endE
	.align		8
        /*0010*/ 	.dword	_ZN34_INTERNAL_09c32102_4_k_cu_9fd8dd7a4cuda3std3__45__cpo6cbeginE
	.align		8
        /*0018*/ 	.dword	_ZN34_INTERNAL_09c32102_4_k_cu_9fd8dd7a4cuda3std3__45__cpo4cendE
	.align		8
        /*0020*/ 	.dword	_ZN34_INTERNAL_09c32102_4_k_cu_9fd8dd7a4cuda3std3__45__cpo6rbeginE
	.align		8
        /*0028*/ 	.dword	_ZN34_INTERNAL_09c32102_4_k_cu_9fd8dd7a4cuda3std3__45__cpo4rendE
	.align		8
        /*0030*/ 	.dword	_ZN34_INTERNAL_09c32102_4_k_cu_9fd8dd7a4cuda3std3__45__cpo7crbeginE
	.align		8
        /*0038*/ 	.dword	_ZN34_INTERNAL_09c32102_4_k_cu_9fd8dd7a4cuda3std3__45__cpo5crendE
	.align		8
        /*0040*/ 	.dword	_ZN34_INTERNAL_09c32102_4_k_cu_9fd8dd7a4cuda3std3__436_GLOBAL__N__09c32102_4_k_cu_9fd8dd7a6ignoreE
	.align		8
        /*0048*/ 	.dword	_ZN34_INTERNAL_09c32102_4_k_cu_9fd8dd7a4cuda3std3__419piecewise_constructE
	.align		8
        /*0050*/ 	.dword	_ZN34_INTERNAL_09c32102_4_k_cu_9fd8dd7a4cuda3std3__48in_placeE
	.align		8
        /*0058*/ 	.dword	_ZN34_INTERNAL_09c32102_4_k_cu_9fd8dd7a4cuda3std3__420unreachable_sentinelE
	.align		8
        /*0060*/ 	.dword	_ZN34_INTERNAL_09c32102_4_k_cu_9fd8dd7a4cuda3std3__47nulloptE
	.align		8
        /*0068*/ 	.dword	_ZN34_INTERNAL_09c32102_4_k_cu_9fd8dd7a4cuda3std3__48unexpectE
	.align		8
        /*0070*/ 	.dword	_ZN34_INTERNAL_09c32102_4_k_cu_9fd8dd7a4cuda3std6ranges3__45__cpo4swapE
	.align		8
        /*0078*/ 	.dword	_ZN34_INTERNAL_09c32102_4_k_cu_9fd8dd7a4cuda3std6ranges3__45__cpo9iter_moveE
	.align		8
        /*0080*/ 	.dword	_ZN34_INTERNAL_09c32102_4_k_cu_9fd8dd7a4cuda3std6ranges3__45__cpo5beginE
	.align		8
        /*0088*/ 	.dword	_ZN34_INTERNAL_09c32102_4_k_cu_9fd8dd7a4cuda3std6ranges3__45__cpo3endE
	.align		8
        /*0090*/ 	.dword	_ZN34_INTERNAL_09c32102_4_k_cu_9fd8dd7a4cuda3std6ranges3__45__cpo6cbeginE
	.align		8
        /*0098*/ 	.dword	_ZN34_INTERNAL_09c32102_4_k_cu_9fd8dd7a4cuda3std6ranges3__45__cpo4cendE
	.align		8
        /*00a0*/ 	.dword	_ZN34_INTERNAL_09c32102_4_k_cu_9fd8dd7a4cuda3std6ranges3__45__cpo7advanceE
	.align		8
        /*00a8*/ 	.dword	_ZN34_INTERNAL_09c32102_4_k_cu_9fd8dd7a4cuda3std6ranges3__45__cpo9iter_swapE
	.align		8
        /*00b0*/ 	.dword	_ZN34_INTERNAL_09c32102_4_k_cu_9fd8dd7a4cuda3std6ranges3__45__cpo4nextE
	.align		8
        /*00b8*/ 	.dword	_ZN34_INTERNAL_09c32102_4_k_cu_9fd8dd7a4cuda3std6ranges3__45__cpo4prevE
	.align		8
        /*00c0*/ 	.dword	_ZN34_INTERNAL_09c32102_4_k_cu_9fd8dd7a4cuda3std6ranges3__45__cpo4dataE
	.align		8
        /*00c8*/ 	.dword	_ZN34_INTERNAL_09c32102_4_k_cu_9fd8dd7a4cuda3std6ranges3__45__cpo5cdataE
	.align		8
        /*00d0*/ 	.dword	_ZN34_INTERNAL_09c32102_4_k_cu_9fd8dd7a4cuda3std6ranges3__45__cpo4sizeE
	.align		8
        /*00d8*/ 	.dword	_ZN34_INTERNAL_09c32102_4_k_cu_9fd8dd7a4cuda3std6ranges3__45__cpo5ssizeE
	.align		8
        /*00e0*/ 	.dword	_ZN34_INTERNAL_09c32102_4_k_cu_9fd8dd7a4cuda3std6ranges3__45__cpo8distanceE
	.align		8
        /*00e8*/ 	.dword	_ZN34_INTERNAL_09c32102_4_k_cu_9fd8dd7a6thrust24THRUST_300001_SM_1000_NS8cuda_cub3parE
	.align		8
        /*00f0*/ 	.dword	_ZN34_INTERNAL_09c32102_4_k_cu_9fd8dd7a6thrust24THRUST_300001_SM_1000_NS8cuda_cub10par_nosyncE
	.align		8
        /*00f8*/ 	.dword	_ZN34_INTERNAL_09c32102_4_k_cu_9fd8dd7a6thrust24THRUST_300001_SM_1000_NS6system6detail10sequential3seqE
	.align		8
        /*0100*/ 	.dword	_ZN34_INTERNAL_09c32102_4_k_cu_9fd8dd7a6thrust24THRUST_300001_SM_1000_NS12placeholders2_1E
	.align		8
        /*0108*/ 	.dword	_ZN34_INTERNAL_09c32102_4_k_cu_9fd8dd7a6thrust24THRUST_300001_SM_1000_NS12placeholders2_2E
	.align		8
        /*0110*/ 	.dword	_ZN34_INTERNAL_09c32102_4_k_cu_9fd8dd7a6thrust24THRUST_300001_SM_1000_NS12placeholders2_3E
	.align		8
        /*0118*/ 	.dword	_ZN34_INTERNAL_09c32102_4_k_cu_9fd8dd7a6thrust24THRUST_300001_SM_1000_NS12placeholders2_4E
	.align		8
        /*0120*/ 	.dword	_ZN34_INTERNAL_09c32102_4_k_cu_9fd8dd7a6thrust24THRUST_300001_SM_1000_NS12placeholders2_5E
	.align		8
        /*0128*/ 	.dword	_ZN34_INTERNAL_09c32102_4_k_cu_9fd8dd7a6thrust24THRUST_300001_SM_1000_NS12placeholders2_6E
	.align		8
        /*0130*/ 	.dword	_ZN34_INTERNAL_09c32102_4_k_cu_9fd8dd7a6thrust24THRUST_300001_SM_1000_NS12placeholders2_7E
	.align		8
        /*0138*/ 	.dword	_ZN34_INTERNAL_09c32102_4_k_cu_9fd8dd7a6thrust24THRUST_300001_SM_1000_NS12placeholders2_8E
	.align		8
        /*0140*/ 	.dword	_ZN34_INTERNAL_09c32102_4_k_cu_9fd8dd7a6thrust24THRUST_300001_SM_1000_NS12placeholders2_9E
	.align		8
        /*0148*/ 	.dword	_ZN34_INTERNAL_09c32102_4_k_cu_9fd8dd7a6thrust24THRUST_300001_SM_1000_NS12placeholders3_10E
	.align		8
        /*0150*/ 	.dword	_ZN34_INTERNAL_09c32102_4_k_cu_9fd8dd7a6thrust24THRUST_300001_SM_1000_NS3seqE


//--------------------- .text._ZN3cub18CUB_300001_SM_10006detail11EmptyKernelIvEEvv --------------------------
	.section	.text._ZN3cub18CUB_300001_SM_10006detail11EmptyKernelIvEEvv,"ax",@progbits
	.align	128
        .global         _ZN3cub18CUB_300001_SM_10006detail11EmptyKernelIvEEvv
        .type           _ZN3cub18CUB_300001_SM_10006detail11EmptyKernelIvEEvv,@function
        .size           _ZN3cub18CUB_300001_SM_10006detail11EmptyKernelIvEEvv,(.L_x_29 - _ZN3cub18CUB_300001_SM_10006detail11EmptyKernelIvEEvv)
        .other          _ZN3cub18CUB_300001_SM_10006detail11EmptyKernelIvEEvv,@"STO_CUDA_ENTRY STV_DEFAULT"
_ZN3cub18CUB_300001_SM_10006detail11EmptyKernelIvEEvv:
.text._ZN3cub18CUB_300001_SM_10006detail11EmptyKernelIvEEvv:
[----:B------:R-:W-:Y:S01]  /*0000*/  LDC R1, c[0x0][0x37c] ;  /* 0x0000df00ff017b82 */ /* 0x000fe20000000800 */
[----:B------:R-:W-:Y:S05]  /*0010*/  EXIT ;  /* 0x000000000000794d */ /* 0x000fea0003800000 */
.L_x_0:
[----:B------:R-:W-:-:S00]  /*0020*/  BRA `(.L_x_0) ;  /* 0xfffffffc00fc7947 */ /* 0x000fc0000383ffff */
[----:B------:R-:W-:-:S00]  /*0030*/  NOP ;  /* 0x0000000000007918 */ /* 0x000fc00000000000 */
        /* <DEDUP_REMOVED lines=12> */
.L_x_29:


//--------------------- .text._Z12histogram256PhPji --------------------------
	.section	.text._Z12histogram256PhPji,"ax",@progbits
	.align	128
        .global         _Z12histogram256PhPji
        .type           _Z12histogram256PhPji,@function
        .size           _Z12histogram256PhPji,(.L_x_28 - _Z12histogram256PhPji)
        .other          _Z12histogram256PhPji,@"STO_CUDA_ENTRY STV_DEFAULT"
_Z12histogram256PhPji:
.text._Z12histogram256PhPji:
[----:B------:R-:W-:Y:S01]  /*0000*/  LDC R1, c[0x0][0x37c] ;  /* 0x0000df00ff017b82 */ /* 0x000fe20000000800 */
[----:B------:R-:W0:Y:S01]  /*0010*/  S2R R0, SR_TID.X ;  /* 0x0000000000007919 */ /* 0x000e220000002100 */
[----:B------:R-:W-:Y:S01]  /*0020*/  BSSY.RECONVERGENT B0, `(.L_x_1) ;  /* 0x000005c000007945 */ /* 0x000fe20003800200 */
[----:B0-----:R-:W-:-:S13]  /*0030*/  ISETP.GT.U32.AND P0, PT, R0, 0xff, PT ;  /* 0x000000ff0000780c */ /* 0x001fda0003f04070 */
[----:B------:R-:W-:Y:S05]  /*0040*/  @P0 BRA `(.L_x_2) ;  /* 0x0000000400640947 */ /* 0x000fea0003800000 */
[----:B------:R-:W0:Y:S01]  /*0050*/  LDC R2, c[0x0][0x360] ;  /* 0x0000d800ff027b82 */ /* 0x000e220000000800 */
[----:B------:R-:W-:Y:S01]  /*0060*/  BSSY.RECONVERGENT B1, `(.L_x_3) ;  /* 0x0000026000017945 */ /* 0x000fe20003800200 */
[----:B0-----:R-:W-:-:S04]  /*0070*/  IADD3 R5, P1, PT, R0, R2, RZ ;  /* 0x0000000200057210 */ /* 0x001fc80007f3e0ff */
[C---:B------:R-:W-:Y:S01]  /*0080*/  ISETP.GE.U32.AND P0, PT, R5.reuse, 0x100, PT ;  /* 0x000001000500780c */ /* 0x040fe20003f06070 */
[----:B------:R-:W-:Y:S01]  /*0090*/  IMAD.X R7, RZ, RZ, RZ, P1 ;  /* 0x000000ffff077224 */ /* 0x000fe200008e06ff */
[----:B------:R-:W-:-:S04]  /*00a0*/  ISETP.GT.U32.AND P1, PT, R5, 0x100, PT ;  /* 0x000001000500780c */ /* 0x000fc80003f24070 */
[C---:B------:R-:W-:Y:S02]  /*00b0*/  ISETP.GE.U32.AND.EX P0, PT, R7.reuse, RZ, PT, P0 ;  /* 0x000000ff0700720c */ /* 0x040fe40003f06100 */
[----:B------:R-:W-:Y:S02]  /*00c0*/  ISETP.GT.U32.AND.EX P1, PT, R7, RZ, PT, P1 ;  /* 0x000000ff0700720c */ /* 0x000fe40003f24110 */
[----:B------:R-:W-:Y:S02]  /*00d0*/  SEL R3, RZ, 0x1, P0 ;  /* 0x00000001ff037807 */ /* 0x000fe40000000000 */
[----:B------:R-:W-:Y:S02]  /*00e0*/  SEL R4, R5, 0x100, P1 ;  /* 0x0000010005047807 */ /* 0x000fe40000800000 */
[----:B------:R-:W-:Y:S02]  /*00f0*/  SEL R6, R7, RZ, P1 ;  /* 0x000000ff07067207 */ /* 0x000fe40000800000 */
[----:B------:R-:W-:-:S04]  /*0100*/  IADD3 R5, P0, P1, R4, -R5, -R3 ;  /* 0x8000000504057210 */ /* 0x000fc8000791e803 */
[----:B------:R-:W-:-:S04]  /*0110*/  IADD3.X R6, PT, PT, R6, -0x1, ~R7, P0, P1 ;  /* 0xffffffff06067810 */ /* 0x000fc800007e2c07 */
[----:B------:R-:W-:-:S13]  /*0120*/  ISETP.NE.U32.AND P0, PT, R6, RZ, PT ;  /* 0x000000ff0600720c */ /* 0x000fda0003f05070 */
[----:B------:R-:W-:Y:S05]  /*0130*/  @P0 BRA `(.L_x_4) ;  /* 0x0000000000500947 */ /* 0x000fea0003800000 */
[----:B------:R-:W0:Y:S01]  /*0140*/  I2F.U32.RP R4, R2 ;  /* 0x0000000200047306 */ /* 0x000e220000209000 */
[----:B------:R-:W-:-:S07]  /*0150*/  ISETP.NE.U32.AND P2, PT, R2, RZ, PT ;  /* 0x000000ff0200720c */ /* 0x000fce0003f45070 */
[----:B0-----:R-:W0:Y:S02]  /*0160*/  MUFU.RCP R4, R4 ;  /* 0x0000000400047308 */ /* 0x001e240000001000 */
[----:B0-----:R-:W-:-:S06]  /*0170*/  VIADD R6, R4, 0xffffffe ;  /* 0x0ffffffe04067836 */ /* 0x001fcc0000000000 */
[----:B------:R0:W1:Y:S02]  /*0180*/  F2I.FTZ.U32.TRUNC.NTZ R7, R6 ;  /* 0x0000000600077305 */ /* 0x000064000021f000 */
[----:B0-----:R-:W-:Y:S02]  /*0190*/  IMAD.MOV.U32 R6, RZ, RZ, RZ ;  /* 0x000000ffff067224 */ /* 0x001fe400078e00ff */
[----:B-1----:R-:W-:-:S04]  /*01a0*/  IMAD.MOV R9, RZ, RZ, -R7 ;  /* 0x000000ffff097224 */ /* 0x002fc800078e0a07 */
[----:B------:R-:W-:-:S04]  /*01b0*/  IMAD R9, R9, R2, RZ ;  /* 0x0000000209097224 */ /* 0x000fc800078e02ff */
[----:B------:R-:W-:-:S06]  /*01c0*/  IMAD.HI.U32 R8, R7, R9, R6 ;  /* 0x0000000907087227 */ /* 0x000fcc00078e0006 */
[----:B------:R-:W-:-:S04]  /*01d0*/  IMAD.HI.U32 R4, R8, R5, RZ ;  /* 0x0000000508047227 */ /* 0x000fc800078e00ff */
[----:B------:R-:W-:-:S04]  /*01e0*/  IMAD.MOV R7, RZ, RZ, -R4 ;  /* 0x000000ffff077224 */ /* 0x000fc800078e0a04 */
[----:B------:R-:W-:-:S05]  /*01f0*/  IMAD R5, R2, R7, R5 ;  /* 0x0000000702057224 */ /* 0x000fca00078e0205 */
[----:B------:R-:W-:-:S13]  /*0200*/  ISETP.GE.U32.AND P0, PT, R5, R2, PT ;  /* 0x000000020500720c */ /* 0x000fda0003f06070 */
[----:B------:R-:W-:Y:S02]  /*0210*/  @P0 IMAD.IADD R5, R5, 0x1, -R2 ;  /* 0x0000000105050824 */ /* 0x000fe400078e0a02 */
[----:B------:R-:W-:-:S03]  /*0220*/  @P0 VIADD R4, R4, 0x1 ;  /* 0x0000000104040836 */ /* 0x000fc60000000000 */
[----:B------:R-:W-:Y:S01]  /*0230*/  ISETP.GE.U32.AND P1, PT, R5, R2, PT ;  /* 0x000000020500720c */ /* 0x000fe20003f26070 */
[----:B------:R-:W-:-:S12]  /*0240*/  IMAD.MOV.U32 R5, RZ, RZ, RZ ;  /* 0x000000ffff057224 */ /* 0x000fd800078e00ff */
[----:B------:R-:W-:Y:S01]  /*0250*/  @P1 VIADD R4, R4, 0x1 ;  /* 0x0000000104041836 */ /* 0x000fe20000000000 */
[----:B------:R-:W-:Y:S01]  /*0260*/  @!P2 LOP3.LUT R4, RZ, R2, RZ, 0x33, !PT ;  /* 0x00000002ff04a212 */ /* 0x000fe200078e33ff */
[----:B------:R-:W-:Y:S06]  /*0270*/  BRA `(.L_x_5) ;  /* 0x0000000000107947 */ /* 0x000fec0003800000 */
.L_x_4:
[----:B------:R-:W-:-:S07]  /*0280*/  MOV R4, 0x2a0 ;  /* 0x000002a000047802 */ /* 0x000fce0000000f00 */
[----:B------:R-:W-:Y:S05]  /*0290*/  CALL.REL.NOINC `($__internal_0_$__cuda_sm20_div_u64) ;  /* 0x0000000800f87944 */ /* 0x000fea0003c00000 */
[----:B------:R-:W-:Y:S02]  /*02a0*/  IMAD.MOV.U32 R4, RZ, RZ, R6 ;  /* 0x000000ffff047224 */ /* 0x000fe400078e0006 */
[----:B------:R-:W-:-:S07]  /*02b0*/  IMAD.MOV.U32 R5, RZ, RZ, R7 ;  /* 0x000000ffff057224 */ /* 0x000fce00078e0007 */
.L_x_5:
[----:B------:R-:W-:Y:S05]  /*02c0*/  BSYNC.RECONVERGENT B1 ;  /* 0x0000000000017941 */ /* 0x000fea0003800200 */
.L_x_3:
[----:B------:R-:W-:Y:S01]  /*02d0*/  IADD3 R3, P0, PT, R4, R3, RZ ;  /* 0x0000000304037210 */ /* 0x000fe20007f1e0ff */
[----:B------:R-:W-:Y:S01]  /*02e0*/  BSSY.RECONVERGENT B1, `(.L_x_6) ;  /* 0x000001d000017945 */ /* 0x000fe20003800200 */
[----:B------:R-:W-:Y:S02]  /*02f0*/  IMAD.MOV.U32 R7, RZ, RZ, R0 ;  /* 0x000000ffff077224 */ /* 0x000fe400078e0000 */
[C---:B------:R-:W-:Y:S01]  /*0300*/  LOP3.LUT R6, R3.reuse, 0x3, RZ, 0xc0, !PT ;  /* 0x0000000303067812 */ /* 0x040fe200078ec0ff */
[----:B------:R-:W-:Y:S01]  /*0310*/  IMAD.MOV.U32 R9, RZ, RZ, RZ ;  /* 0x000000ffff097224 */ /* 0x000fe200078e00ff */
[----:B------:R-:W-:Y:S02]  /*0320*/  IADD3.X R4, PT, PT, RZ, R5, RZ, P0, !PT ;  /* 0x00000005ff047210 */ /* 0x000fe400007fe4ff */
[----:B------:R-:W-:Y:S02]  /*0330*/  ISETP.NE.U32.AND P1, PT, R6, 0x3, PT ;  /* 0x000000030600780c */ /* 0x000fe40003f25070 */
[----:B------:R-:W-:-:S02]  /*0340*/  ISETP.GE.U32.AND P0, PT, R3, 0x3, PT ;  /* 0x000000030300780c */ /* 0x000fc40003f06070 */
[----:B------:R-:W-:Y:S02]  /*0350*/  ISETP.NE.AND.EX P1, PT, RZ, RZ, PT, P1 ;  /* 0x000000ffff00720c */ /* 0x000fe40003f25310 */
[----:B------:R-:W-:-:S11]  /*0360*/  ISETP.GE.U32.AND.EX P0, PT, R4, RZ, PT, P0 ;  /* 0x000000ff0400720c */ /* 0x000fd60003f06100 */
[----:B------:R-:W-:Y:S05]  /*0370*/  @!P1 BRA `(.L_x_7) ;  /* 0x00000000004c9947 */ /* 0x000fea0003800000 */
[----:B------:R-:W0:Y:S01]  /*0380*/  S2UR UR5, SR_CgaCtaId ;  /* 0x00000000000579c3 */ /* 0x000e220000008800 */
[----:B------:R-:W-:Y:S01]  /*0390*/  VIADD R4, R3, 0x1 ;  /* 0x0000000103047836 */ /* 0x000fe20000000000 */
[----:B------:R-:W-:Y:S01]  /*03a0*/  UMOV UR4, 0x400 ;  /* 0x0000040000047882 */ /* 0x000fe20000000000 */
[----:B------:R-:W-:Y:S02]  /*03b0*/  IMAD.MOV.U32 R7, RZ, RZ, R0 ;  /* 0x000000ffff077224 */ /* 0x000fe400078e0000 */
[----:B------:R-:W-:Y:S01]  /*03c0*/  IMAD.MOV.U32 R9, RZ, RZ, RZ ;  /* 0x000000ffff097224 */ /* 0x000fe200078e00ff */
[----:B------:R-:W-:-:S04]  /*03d0*/  LOP3.LUT R4, R4, 0x3, RZ, 0xc0, !PT ;  /* 0x0000000304047812 */ /* 0x000fc800078ec0ff */
[----:B------:R-:W-:-:S05]  /*03e0*/  IADD3 R4, P1, PT, RZ, -R4, RZ ;  /* 0x80000004ff047210 */ /* 0x000fca0007f3e0ff */
[----:B------:R-:W-:Y:S01]  /*03f0*/  IMAD.X R5, RZ, RZ, -0x1, P1 ;  /* 0xffffffffff057424 */ /* 0x000fe200008e06ff */
[----:B0-----:R-:W-:-:S06]  /*0400*/  ULEA UR4, UR5, UR4, 0x18 ;  /* 0x0000000405047291 */ /* 0x001fcc000f8ec0ff */
[----:B------:R-:W-:-:S07]  /*0410*/  LEA R3, R0, UR4, 0x2 ;  /* 0x0000000400037c11 */ /* 0x000fce000f8e10ff */
.L_x_8:
[----:B------:R-:W-:Y:S01]  /*0420*/  IADD3 R4, P1, PT, R4, 0x1, RZ ;  /* 0x0000000104047810 */ /* 0x000fe20007f3e0ff */
[----:B------:R0:W-:Y:S01]  /*0430*/  STS [R3], RZ ;  /* 0x000000ff03007388 */ /* 0x0001e20000000800 */
[----:B------:R-:W-:-:S03]  /*0440*/  IADD3 R7, P2, PT, R2, R7, RZ ;  /* 0x0000000702077210 */ /* 0x000fc60007f5e0ff */
[----:B------:R-:W-:Y:S01]  /*0450*/  IMAD.X R5, RZ, RZ, R5, P1 ;  /* 0x000000ffff057224 */ /* 0x000fe200008e0605 */
[----:B------:R-:W-:Y:S01]  /*0460*/  ISETP.NE.U32.AND P1, PT, R4, RZ, PT ;  /* 0x000000ff0400720c */ /* 0x000fe20003f25070 */
[----:B------:R-:W-:Y:S02]  /*0470*/  IMAD.X R9, RZ, RZ, R9, P2 ;  /* 0x000000ffff097224 */ /* 0x000fe400010e0609 */
[----:B0-----:R-:W-:Y:S01]  /*0480*/  IMAD R3, R2, 0x4, R3 ;  /* 0x0000000402037824 */ /* 0x001fe200078e0203 */
[----:B------:R-:W-:-:S13]  /*0490*/  ISETP.NE.AND.EX P1, PT, R5, RZ, PT, P1 ;  /* 0x000000ff0500720c */ /* 0x000fda0003f25310 */
[----:B------:R-:W-:Y:S05]  /*04a0*/  @P1 BRA `(.L_x_8) ;  /* 0xfffffffc00dc1947 */ /* 0x000fea000383ffff */
.L_x_7:
[----:B------:R-:W-:Y:S05]  /*04b0*/  BSYNC.RECONVERGENT B1 ;  /* 0x0000000000017941 */ /* 0x000fea0003800200 */
.L_x_6:
[----:B------:R-:W-:Y:S05]  /*04c0*/  @!P0 BRA `(.L_x_2) ;  /* 0x0000000000448947 */ /* 0x000fea0003800000 */
[----:B------:R-:W0:Y:S01]  /*04d0*/  S2UR UR5, SR_CgaCtaId ;  /* 0x00000000000579c3 */ /* 0x000e220000008800 */
[----:B------:R-:W-:Y:S02]  /*04e0*/  UMOV UR4, 0x400 ;  /* 0x0000040000047882 */ /* 0x000fe40000000000 */
[----:B0-----:R-:W-:-:S06]  /*04f0*/  ULEA UR4, UR5, UR4, 0x18 ;  /* 0x0000000405047291 */ /* 0x001fcc000f8ec0ff */
[----:B------:R-:W-:-:S07]  /*0500*/  LEA R3, R7, UR4, 0x2 ;  /* 0x0000000407037c11 */ /* 0x000fce000f8e10ff */
.L_x_9:
[C---:B------:R-:W-:Y:S01]  /*0510*/  LEA R4, R2.reuse, R3, 0x2 ;  /* 0x0000000302047211 */ /* 0x040fe200078e10ff */
[C-C-:B------:R-:W-:Y:S01]  /*0520*/  IMAD R5, R2.reuse, 0x8, R3.reuse ;  /* 0x0000000802057824 */ /* 0x140fe200078e0203 */
[C---:B------:R-:W-:Y:S01]  /*0530*/  LEA R7, P0, R2.reuse, R7, 0x2 ;  /* 0x0000000702077211 */ /* 0x040fe200078010ff */
[C---:B------:R-:W-:Y:S01]  /*0540*/  IMAD R6, R2.reuse, 0xc, R3 ;  /* 0x0000000c02067824 */ /* 0x040fe200078e0203 */
[----:B------:R0:W-:Y:S02]  /*0550*/  STS [R3], RZ ;  /* 0x000000ff03007388 */ /* 0x0001e40000000800 */
[----:B------:R-:W-:Y:S02]  /*0560*/  LEA.HI.X R9, R2, R9, RZ, 0x2, P0 ;  /* 0x0000000902097211 */ /* 0x000fe400000f14ff */
[----:B------:R1:W-:Y:S01]  /*0570*/  STS [R4], RZ ;  /* 0x000000ff04007388 */ /* 0x0003e20000000800 */
[----:B------:R-:W-:-:S03]  /*0580*/  ISETP.GE.U32.AND P0, PT, R7, 0x100, PT ;  /* 0x000001000700780c */ /* 0x000fc60003f06070 */
[----:B------:R1:W-:Y:S01]  /*0590*/  STS [R5], RZ ;  /* 0x000000ff05007388 */ /* 0x0003e20000000800 */
[----:B------:R-:W-:Y:S01]  /*05a0*/  ISETP.GE.U32.AND.EX P0, PT, R9, RZ, PT, P0 ;  /* 0x000000ff0900720c */ /* 0x000fe20003f06100 */
[----:B0-----:R-:W-:Y:S02]  /*05b0*/  IMAD R3, R2, 0x10, R3 ;  /* 0x0000001002037824 */ /* 0x001fe400078e0203 */
[----:B------:R1:W-:Y:S10]  /*05c0*/  STS [R6], RZ ;  /* 0x000000ff06007388 */ /* 0x0003f40000000800 */
[----:B-1----:R-:W-:Y:S05]  /*05d0*/  @!P0 BRA `(.L_x_9) ;  /* 0xfffffffc00cc8947 */ /* 0x002fea000383ffff */
.L_x_2:
[----:B------:R-:W-:Y:S05]  /*05e0*/  BSYNC.RECONVERGENT B0 ;  /* 0x0000000000007941 */ /* 0x000fea0003800200 */
.L_x_1:
[----:B------:R-:W0:Y:S01]  /*05f0*/  S2UR UR4, SR_CTAID.X ;  /* 0x00000000000479c3 */ /* 0x000e220000002500 */
[----:B------:R-:W1:Y:S01]  /*0600*/  LDCU UR8, c[0x0][0x390] ;  /* 0x00007200ff0877ac */ /* 0x000e620008000800 */
[----:B------:R-:W-:Y:S01]  /*0610*/  BSSY.RECONVERGENT B0, `(.L_x_10) ;  /* 0x000001c000007945 */ /* 0x000fe20003800200 */
[----:B------:R-:W2:Y:S05]  /*0620*/  LDCU.64 UR6, c[0x0][0x358] ;  /* 0x00006b00ff0677ac */ /* 0x000eaa0008000a00 */
[----:B------:R-:W0:Y:S01]  /*0630*/  LDC R3, c[0x0][0x360] ;  /* 0x0000d800ff037b82 */ /* 0x000e220000000800 */
[----:B------:R-:W3:Y:S01]  /*0640*/  LDCU.64 UR10, c[0x0][0x380] ;  /* 0x00007000ff0a77ac */ /* 0x000ee20008000a00 */
[----:B-1----:R-:W-:Y:S01]  /*0650*/  USHF.R.S32.HI UR5, URZ, 0x1f, UR8 ;  /* 0x0000001fff057899 */ /* 0x002fe20008011408 */
[----:B0-----:R-:W-:-:S05]  /*0660*/  IMAD R7, R3, UR4, RZ ;  /* 0x0000000403077c24 */ /* 0x001fca000f8e02ff */
[----:B------:R-:W-:Y:S01]  /*0670*/  BAR.SYNC.DEFER_BLOCKING 0x0 ;  /* 0x0000000000007b1d */ /* 0x000fe20000010000 */
[----:B------:R-:W-:-:S04]  /*0680*/  IADD3 R7, P1, PT, R7, R0, RZ ;  /* 0x0000000007077210 */ /* 0x000fc80007f3e0ff */
[----:B------:R-:W-:Y:S01]  /*0690*/  ISETP.GE.U32.AND P0, PT, R7, UR8, PT ;  /* 0x0000000807007c0c */ /* 0x000fe2000bf06070 */
[----:B------:R-:W-:Y:S01]  /*06a0*/  IMAD.X R8, RZ, RZ, RZ, P1 ;  /* 0x000000ffff087224 */ /* 0x000fe200008e06ff */
[----:B------:R-:W-:-:S04]  /*06b0*/  ISETP.GT.U32.AND P1, PT, R0, 0xff, PT ;  /* 0x000000ff0000780c */ /* 0x000fc80003f24070 */
[----:B------:R-:W-:-:S13]  /*06c0*/  ISETP.GE.U32.AND.EX P0, PT, R8, UR5, PT, P0 ;  /* 0x0000000508007c0c */ /* 0x000fda000bf06100 */
[----:B--23--:R-:W-:Y:S05]  /*06d0*/  @P0 BRA `(.L_x_11) ;  /* 0x00000000003c0947 */ /* 0x00cfea0003800000 */
[----:B------:R-:W0:Y:S01]  /*06e0*/  S2R R5, SR_CgaCtaId ;  /* 0x0000000000057919 */ /* 0x000e220000008800 */
[----:B------:R-:W1:Y:S01]  /*06f0*/  LDCU UR4, c[0x0][0x370] ;  /* 0x00006e00ff0477ac */ /* 0x000e620008000800 */
[----:B------:R-:W-:-:S04]  /*0700*/  MOV R2, 0x400 ;  /* 0x0000040000027802 */ /* 0x000fc80000000f00 */
[----:B0-----:R-:W-:Y:S01]  /*0710*/  LEA R9, R5, R2, 0x18 ;  /* 0x0000000205097211 */ /* 0x001fe200078ec0ff */
[----:B-1----:R-:W-:-:S07]  /*0720*/  IMAD R2, R3, UR4, RZ ;  /* 0x0000000403027c24 */ /* 0x002fce000f8e02ff */
.L_x_12:
[----:B------:R-:W-:-:S04]  /*0730*/  IADD3 R4, P0, PT, R7, UR10, RZ ;  /* 0x0000000a07047c10 */ /* 0x000fc8000ff1e0ff */
[----:B------:R-:W-:-:S05]  /*0740*/  IADD3.X R5, PT, PT, R8, UR11, RZ, P0, !PT ;  /* 0x0000000b08057c10 */ /* 0x000fca00087fe4ff */
[----:B------:R-:W2:Y:S01]  /*0750*/  LDG.E.U8.CONSTANT R4, desc[UR6][R4.64] ;  /* 0x0000000604047981 */ /* 0x000ea2000c1e9100 */
[----:B------:R-:W-:-:S04]  /*0760*/  IADD3 R7, P2, PT, R2, R7, RZ ;  /* 0x0000000702077210 */ /* 0x000fc80007f5e0ff */
[----:B------:R-:W-:Y:S01]  /*0770*/  ISETP.GE.U32.AND P0, PT, R7, UR8, PT ;  /* 0x0000000807007c0c */ /* 0x000fe2000bf06070 */
[----:B------:R-:W-:-:S05]  /*0780*/  IMAD.X R8, RZ, RZ, R8, P2 ;  /* 0x000000ffff087224 */ /* 0x000fca00010e0608 */
[----:B------:R-:W-:Y:S01]  /*0790*/  ISETP.GE.U32.AND.EX P0, PT, R8, UR5, PT, P0 ;  /* 0x0000000508007c0c */ /* 0x000fe2000bf06100 */
[----:B0-2---:R-:W-:-:S05]  /*07a0*/  IMAD R6, R4, 0x4, R9 ;  /* 0x0000000404067824 */ /* 0x005fca00078e0209 */
[----:B------:R0:W-:Y:S07]  /*07b0*/  ATOMS.POPC.INC.32 RZ, [R6+URZ] ;  /* 0x0000000006ff7f8c */ /* 0x0001ee000d8000ff */
[----:B------:R-:W-:Y:S05]  /*07c0*/  @!P0 BRA `(.L_x_12) ;  /* 0xfffffffc00d88947 */ /* 0x000fea000383ffff */
.L_x_11:
[----:B------:R-:W-:Y:S05]  /*07d0*/  BSYNC.RECONVERGENT B0 ;  /* 0x0000000000007941 */ /* 0x000fea0003800200 */
.L_x_10:
[----:B------:R-:W-:Y:S06]  /*07e0*/  BAR.SYNC.DEFER_BLOCKING 0x0 ;  /* 0x0000000000007b1d */ /* 0x000fec0000010000 */
[----:B------:R-:W-:Y:S05]  /*07f0*/  @P1 EXIT ;  /* 0x000000000000194d */ /* 0x000fea0003800000 */
[----:B------:R-:W1:Y:S01]  /*0800*/  I2F.U32.RP R8, R3 ;  /* 0x0000000300087306 */ /* 0x000e620000209000 */
[----:B------:R-:W-:Y:S01]  /*0810*/  IMAD.IADD R2, R0, 0x1, R3 ;  /* 0x0000000100027824 */ /* 0x000fe200078e0203 */
[----:B------:R-:W-:Y:S01]  /*0820*/  ISETP.NE.U32.AND P2, PT, R3, RZ, PT ;  /* 0x000000ff0300720c */ /* 0x000fe20003f45070 */
[----:B------:R-:W-:Y:S03]  /*0830*/  BSSY.RECONVERGENT B0, `(.L_x_13) ;  /* 0x0000032000007945 */ /* 0x000fe60003800200 */
[C---:B------:R-:W-:Y:S02]  /*0840*/  ISETP.GE.U32.AND P0, PT, R2.reuse, 0x100, PT ;  /* 0x000001000200780c */ /* 0x040fe40003f06070 */
[----:B------:R-:W-:Y:S01]  /*0850*/  VIMNMX.U32 R7, PT, PT, R2, 0x100, !PT ;  /* 0x0000010002077848 */ /* 0x000fe20007fe0000 */
[----:B-1----:R-:W1:Y:S02]  /*0860*/  MUFU.RCP R8, R8 ;  /* 0x0000000800087308 */ /* 0x002e640000001000 */
[----:B-1----:R-:W-:-:S06]  /*0870*/  VIADD R4, R8, 0xffffffe ;  /* 0x0ffffffe08047836 */ /* 0x002fcc0000000000 */
[----:B------:R1:W0:Y:S02]  /*0880*/  F2I.FTZ.U32.TRUNC.NTZ R5, R4 ;  /* 0x0000000400057305 */ /* 0x000224000021f000 */
[----:B-1----:R-:W-:Y:S02]  /*0890*/  IMAD.MOV.U32 R4, RZ, RZ, RZ ;  /* 0x000000ffff047224 */ /* 0x002fe400078e00ff */
[----:B0-----:R-:W-:-:S04]  /*08a0*/  IMAD.MOV R6, RZ, RZ, -R5 ;  /* 0x000000ffff067224 */ /* 0x001fc800078e0a05 */
[----:B------:R-:W-:Y:S01]  /*08b0*/  IMAD R9, R6, R3, RZ ;  /* 0x0000000306097224 */ /* 0x000fe200078e02ff */
[----:B------:R-:W-:-:S03]  /*08c0*/  SEL R6, RZ, 0x1, P0 ;  /* 0x00000001ff067807 */ /* 0x000fc60000000000 */
[----:B------:R-:W-:Y:S01]  /*08d0*/  IMAD.HI.U32 R5, R5, R9, R4 ;  /* 0x0000000905057227 */ /* 0x000fe200078e0004 */
[----:B------:R-:W-:-:S05]  /*08e0*/  IADD3 R2, PT, PT, R7, -R2, -R6 ;  /* 0x8000000207027210 */ /* 0x000fca0007ffe806 */
[----:B------:R-:W-:-:S05]  /*08f0*/  IMAD.HI.U32 R5, R5, R2, RZ ;  /* 0x0000000205057227 */ /* 0x000fca00078e00ff */
[----:B------:R-:W-:-:S05]  /*0900*/  IADD3 R4, PT, PT, -R5, RZ, RZ ;  /* 0x000000ff05047210 */ /* 0x000fca0007ffe1ff */
[----:B------:R-:W-:-:S05]  /*0910*/  IMAD R2, R3, R4, R2 ;  /* 0x0000000403027224 */ /* 0x000fca00078e0202 */
[----:B------:R-:W-:-:S13]  /*0920*/  ISETP.GE.U32.AND P0, PT, R2, R3, PT ;  /* 0x000000030200720c */ /* 0x000fda0003f06070 */
[----:B------:R-:W-:Y:S02]  /*0930*/  @P0 IMAD.IADD R2, R2, 0x1, -R3 ;  /* 0x0000000102020824 */ /* 0x000fe400078e0a03 */
[----:B------:R-:W-:-:S03]  /*0940*/  @P0 VIADD R5, R5, 0x1 ;  /* 0x0000000105050836 */ /* 0x000fc60000000000 */
[----:B------:R-:W-:-:S13]  /*0950*/  ISETP.GE.U32.AND P1, PT, R2, R3, PT ;  /* 0x000000030200720c */ /* 0x000fda0003f26070 */
[----:B------:R-:W-:Y:S01]  /*0960*/  @P1 VIADD R5, R5, 0x1 ;  /* 0x0000000105051836 */ /* 0x000fe20000000000 */
[----:B------:R-:W-:-:S05]  /*0970*/  @!P2 LOP3.LUT R5, RZ, R3, RZ, 0x33, !PT ;  /* 0x00000003ff05a212 */ /* 0x000fca00078e33ff */
[----:B------:R-:W-:-:S05]  /*0980*/  IMAD.IADD R11, R6, 0x1, R5 ;  /* 0x00000001060b7824 */ /* 0x000fca00078e0205 */
[----:B------:R-:W-:-:S04]  /*0990*/  LOP3.LUT R2, R11, 0x3, RZ, 0xc0, !PT ;  /* 0x000000030b027812 */ /* 0x000fc800078ec0ff */
[----:B------:R-:W-:-:S13]  /*09a0*/  ISETP.NE.AND P0, PT, R2, 0x3, PT ;  /* 0x000000030200780c */ /* 0x000fda0003f05270 */
[----:B------:R-:W-:Y:S05]  /*09b0*/  @!P0 BRA `(.L_x_14) ;  /* 0x0000000000648947 */ /* 0x000fea0003800000 */
[----:B------:R-:W0:Y:S01]  /*09c0*/  S2UR UR5, SR_CgaCtaId ;  /* 0x00000000000579c3 */ /* 0x000e220000008800 */
[----:B------:R-:W1:Y:S01]  /*09d0*/  LDCU.64 UR8, c[0x0][0x388] ;  /* 0x00007100ff0877ac */ /* 0x000e620008000a00 */
[----:B------:R-:W-:Y:S01]  /*09e0*/  VIADD R2, R11, 0x1 ;  /* 0x000000010b027836 */ /* 0x000fe20000000000 */
[----:B------:R-:W-:-:S04]  /*09f0*/  UMOV UR4, 0x400 ;  /* 0x0000040000047882 */ /* 0x000fc80000000000 */
[----:B------:R-:W-:-:S05]  /*0a00*/  LOP3.LUT R2, R2, 0x3, RZ, 0xc0, !PT ;  /* 0x0000000302027812 */ /* 0x000fca00078ec0ff */
[----:B------:R-:W-:Y:S01]  /*0a10*/  IMAD.MOV R9, RZ, RZ, -R2 ;  /* 0x000000ffff097224 */ /* 0x000fe200078e0a02 */
[----:B-1----:R-:W-:-:S04]  /*0a20*/  LEA R10, P0, R0, UR8, 0x2 ;  /* 0x00000008000a7c11 */ /* 0x002fc8000f8010ff */
[----:B------:R-:W-:Y:S01]  /*0a30*/  LEA.HI.X R7, R0, UR9, RZ, 0x2, P0 ;  /* 0x0000000900077c11 */ /* 0x000fe200080f14ff */
[----:B0-----:R-:W-:-:S06]  /*0a40*/  ULEA UR4, UR5, UR4, 0x18 ;  /* 0x0000000405047291 */ /* 0x001fcc000f8ec0ff */
[----:B------:R-:W-:Y:S01]  /*0a50*/  LEA R8, R0, UR4, 0x2 ;  /* 0x0000000400087c11 */ /* 0x000fe2000f8e10ff */
[----:B------:R-:W-:-:S07]  /*0a60*/  IMAD R0, R2, R3, R0 ;  /* 0x0000000302007224 */ /* 0x000fce00078e0200 */
.L_x_17:
[----:B------:R-:W0:Y:S01]  /*0a70*/  LDS R13, [R8] ;  /* 0x00000000080d7984 */ /* 0x000e220000000800 */
[----:B------:R-:W-:Y:S01]  /*0a80*/  IMAD.MOV.U32 R6, RZ, RZ, R10 ;  /* 0x000000ffff067224 */ /* 0x000fe200078e000a */
[----:B------:R-:W-:Y:S01]  /*0a90*/  BSSY.RECONVERGENT B1, `(.L_x_15) ;  /* 0x0000008000017945 */ /* 0x000fe20003800200 */
[----:B------:R-:W-:Y:S02]  /*0aa0*/  VIADD R9, R9, 0x1 ;  /* 0x0000000109097836 */ /* 0x000fe40000000000 */
[----:B------:R-:W-:-:S03]  /*0ab0*/  IMAD.WIDE.U32 R4, R3, 0x4, R6 ;  /* 0x0000000403047825 */ /* 0x000fc600078e0006 */
[----:B------:R-:W-:Y:S02]  /*0ac0*/  ISETP.NE.AND P1, PT, R9, RZ, PT ;  /* 0x000000ff0900720c */ /* 0x000fe40003f25270 */
[----:B------:R-:W-:Y:S02]  /*0ad0*/  MOV R10, R4 ;  /* 0x00000004000a7202 */ /* 0x000fe40000000f00 */
[----:B0-----:R-:W-:-:S13]  /*0ae0*/  ISETP.NE.AND P0, PT, R13, RZ, PT ;  /* 0x000000ff0d00720c */ /* 0x001fda0003f05270 */
[----:B------:R-:W-:Y:S05]  /*0af0*/  @!P0 BRA `(.L_x_16) ;  /* 0x0000000000048947 */ /* 0x000fea0003800000 */
[----:B------:R0:W-:Y:S02]  /*0b00*/  REDG.E.ADD.STRONG.GPU desc[UR6][R6.64], R13 ;  /* 0x0000000d0600798e */ /* 0x0001e4000c12e106 */
.L_x_16:
[----:B------:R-:W-:Y:S05]  /*0b10*/  BSYNC.RECONVERGENT B1 ;  /* 0x0000000000017941 */ /* 0x000fea0003800200 */
.L_x_15:
[----:B0-----:R-:W-:Y:S02]  /*0b20*/  IMAD.MOV.U32 R7, RZ, RZ, R5 ;  /* 0x000000ffff077224 */ /* 0x001fe400078e0005 */
[----:B------:R-:W-:Y:S01]  /*0b30*/  IMAD R8, R3, 0x4, R8 ;  /* 0x0000000403087824 */ /* 0x000fe200078e0208 */
[----:B------:R-:W-:Y:S06]  /*0b40*/  @P1 BRA `(.L_x_17) ;  /* 0xfffffffc00c81947 */ /* 0x000fec000383ffff */
.L_x_14:
[----:B------:R-:W-:Y:S05]  /*0b50*/  BSYNC.RECONVERGENT B0 ;  /* 0x0000000000007941 */ /* 0x000fea0003800200 */
.L_x_13:
[----:B------:R-:W-:-:S13]  /*0b60*/  ISETP.GE.U32.AND P0, PT, R11, 0x3, PT ;  /* 0x000000030b00780c */ /* 0x000fda0003f06070 */
[----:B------:R-:W-:Y:S05]  /*0b70*/  @!P0 EXIT ;  /* 0x000000000000894d */ /* 0x000fea0003800000 */
[----:B------:R-:W0:Y:S01]  /*0b80*/  S2UR UR5, SR_CgaCtaId ;  /* 0x00000000000579c3 */ /* 0x000e220000008800 */
[----:B------:R-:W-:Y:S01]  /*0b90*/  UMOV UR4, 0x400 ;  /* 0x0000040000047882 */ /* 0x000fe20000000000 */
[C-C-:B------:R-:W-:Y:S02]  /*0ba0*/  IMAD R2, R3.reuse, 0x2, R0.reuse ;  /* 0x0000000203027824 */ /* 0x140fe400078e0200 */
[----:B------:R-:W-:Y:S02]  /*0bb0*/  IMAD R8, R3, 0x3, R0 ;  /* 0x0000000303087824 */ /* 0x000fe400078e0200 */
[----:B------:R-:W-:Y:S02]  /*0bc0*/  IMAD.IADD R9, R0, 0x1, R3 ;  /* 0x0000000100097824 */ /* 0x000fe400078e0203 */
[----:B------:R-:W1:Y:S01]  /*0bd0*/  LDC.64 R4, c[0x0][0x388] ;  /* 0x0000e200ff047b82 */ /* 0x000e620000000a00 */
[----:B0-----:R-:W-:-:S06]  /*0be0*/  ULEA UR4, UR5, UR4, 0x18 ;  /* 0x0000000405047291 */ /* 0x001fcc000f8ec0ff */
[----:B------:R-:W-:-:S07]  /*0bf0*/  LEA R10, R0, UR4, 0x2 ;  /* 0x00000004000a7c11 */ /* 0x000fce000f8e10ff */
.L_x_26:
[----:B0-----:R-:W0:Y:S01]  /*0c00*/  LDS R13, [R10] ;  /* 0x000000000a0d7984 */ /* 0x001e220000000800 */
[C-C-:B----4-:R-:W-:Y:S01]  /*0c10*/  IMAD R11, R3.reuse, 0xc, R10.reuse ;  /* 0x0000000c030b7824 */ /* 0x150fe200078e020a */
[----:B------:R-:W-:Y:S01]  /*0c20*/  BSSY.RECONVERGENT B0, `(.L_x_18) ;  /* 0x000000d000007945 */ /* 0x000fe20003800200 */
[C-C-:B--23--:R-:W-:Y:S02]  /*0c30*/  IMAD R6, R3.reuse, 0x4, R10.reuse ;  /* 0x0000000403067824 */ /* 0x14cfe400078e020a */
[----:B------:R-:W-:Y:S02]  /*0c40*/  IMAD R7, R3, 0x8, R10 ;  /* 0x0000000803077824 */ /* 0x000fe400078e020a */
[----:B------:R-:W2:Y:S04]  /*0c50*/  LDS R11, [R11] ;  /* 0x000000000b0b7984 */ /* 0x000ea80000000800 */
[----:B------:R-:W3:Y:S04]  /*0c60*/  LDS R15, [R6] ;  /* 0x00000000060f7984 */ /* 0x000ee80000000800 */
[----:B------:R-:W4:Y:S01]  /*0c70*/  LDS R17, [R7] ;  /* 0x0000000007117984 */ /* 0x000f220000000800 */
[----:B0-----:R-:W-:-:S02]  /*0c80*/  ISETP.NE.AND P0, PT, R13, RZ, PT ;  /* 0x000000ff0d00720c */ /* 0x001fc40003f05270 */
[----:B--2---:R-:W-:Y:S02]  /*0c90*/  ISETP.NE.AND P3, PT, R11, RZ, PT ;  /* 0x000000ff0b00720c */ /* 0x004fe40003f65270 */
[----:B---3--:R-:W-:Y:S02]  /*0ca0*/  ISETP.NE.AND P1, PT, R15, RZ, PT ;  /* 0x000000ff0f00720c */ /* 0x008fe40003f25270 */
[----:B----4-:R-:W-:-:S07]  /*0cb0*/  ISETP.NE.AND P2, PT, R17, RZ, PT ;  /* 0x000000ff1100720c */ /* 0x010fce0003f45270 */
[----:B------:R-:W-:Y:S06]  /*0cc0*/  @!P0 BRA `(.L_x_19) ;  /* 0x0000000000088947 */ /* 0x000fec0003800000 */
[----:B-1----:R-:W-:-:S05]  /*0cd0*/  IMAD.WIDE.U32 R6, R0, 0x4, R4 ;  /* 0x0000000400067825 */ /* 0x002fca00078e0004 */
[----:B------:R0:W-:Y:S02]  /*0ce0*/  REDG.E.ADD.STRONG.GPU desc[UR6][R6.64], R13 ;  /* 0x0000000d0600798e */ /* 0x0001e4000c12e106 */
.L_x_19:
[----:B------:R-:W-:Y:S05]  /*0cf0*/  BSYNC.RECONVERGENT B0 ;  /* 0x0000000000007941 */ /* 0x000fea0003800200 */
.L_x_18:
[----:B------:R-:W-:Y:S04]  /*0d00*/  BSSY.RECONVERGENT B0, `(.L_x_20) ;  /* 0x0000004000007945 */ /* 0x000fe80003800200 */
[----:B------:R-:W-:Y:S05]  /*0d10*/  @!P1 BRA `(.L_x_21) ;  /* 0x0000000000089947 */ /* 0x000fea0003800000 */
[----:B01----:R-:W-:-:S05]  /*0d20*/  IMAD.WIDE.U32 R6, R9, 0x4, R4 ;  /* 0x0000000409067825 */ /* 0x003fca00078e0004 */
[----:B------:R2:W-:Y:S02]  /*0d30*/  REDG.E.ADD.STRONG.GPU desc[UR6][R6.64], R15 ;  /* 0x0000000f0600798e */ /* 0x0005e4000c12e106 */
.L_x_21:
[----:B------:R-:W-:Y:S05]  /*0d40*/  BSYNC.RECONVERGENT B0 ;  /* 0x0000000000007941 */ /* 0x000fea0003800200 */
.L_x_20:
[----:B------:R-:W-:Y:S04]  /*0d50*/  BSSY.RECONVERGENT B0, `(.L_x_22) ;  /* 0x0000004000007945 */ /* 0x000fe80003800200 */
[----:B------:R-:W-:Y:S05]  /*0d60*/  @!P2 BRA `(.L_x_23) ;  /* 0x000000000008a947 */ /* 0x000fea0003800000 */
[----:B012---:R-:W-:-:S05]  /*0d70*/  IMAD.WIDE.U32 R6, R2, 0x4, R4 ;  /* 0x0000000402067825 */ /* 0x007fca00078e0004 */
[----:B------:R3:W-:Y:S02]  /*0d80*/  REDG.E.ADD.STRONG.GPU desc[UR6][R6.64], R17 ;  /* 0x000000110600798e */ /* 0x0007e4000c12e106 */
.L_x_23:
[----:B------:R-:W-:Y:S05]  /*0d90*/  BSYNC.RECONVERGENT B0 ;  /* 0x0000000000007941 */ /* 0x000fea0003800200 */
.L_x_22:
[----:B------:R-:W-:Y:S01]  /*0da0*/  BSSY.RECONVERGENT B0, `(.L_x_24) ;  /* 0x0000005000007945 */ /* 0x000fe20003800200 */
[----:B------:R-:W-:-:S03]  /*0db0*/  IADD3 R0, PT, PT, R3, R0, R3 ;  /* 0x0000000003007210 */ /* 0x000fc60007ffe003 */
[----:B------:R-:W-:Y:S05]  /*0dc0*/  @!P3 BRA `(.L_x_25) ;  /* 0x000000000008b947 */ /* 0x000fea0003800000 */
[----:B0123--:R-:W-:-:S05]  /*0dd0*/  IMAD.WIDE.U32 R6, R8, 0x4, R4 ;  /* 0x0000000408067825 */ /* 0x00ffca00078e0004 */
[----:B------:R4:W-:Y:S02]  /*0de0*/  REDG.E.ADD.STRONG.GPU desc[UR6][R6.64], R11 ;  /* 0x0000000b0600798e */ /* 0x0009e4000c12e106 */
.L_x_25:
[----:B------:R-:W-:Y:S05]  /*0df0*/  BSYNC.RECONVERGENT B0 ;  /* 0x0000000000007941 */ /* 0x000fea0003800200 */
.L_x_24:
[C---:B------:R-:W-:Y:S01]  /*0e00*/  IADD3 R0, PT, PT, R3.reuse, R0, R3 ;  /* 0x0000000003007210 */ /* 0x040fe20007ffe003 */
[C---:B------:R-:W-:Y:S01]  /*0e10*/  IMAD R2, R3.reuse, 0x4, R2 ;  /* 0x0000000403027824 */ /* 0x040fe200078e0202 */
[C---:B------:R-:W-:Y:S01]  /*0e20*/  LEA R9, R3.reuse, R9, 0x2 ;  /* 0x0000000903097211 */ /* 0x040fe200078e10ff */
[C---:B------:R-:W-:Y:S01]  /*0e30*/  IMAD R8, R3.reuse, 0x4, R8 ;  /* 0x0000000403087824 */ /* 0x040fe200078e0208 */
[----:B------:R-:W-:Y:S01]  /*0e40*/  ISETP.GE.U32.AND P0, PT, R0, 0x100, PT ;  /* 0x000001000000780c */ /* 0x000fe20003f06070 */
[----:B------:R-:W-:-:S12]  /*0e50*/  IMAD R10, R3, 0x10, R10 ;  /* 0x00000010030a7824 */ /* 0x000fd800078e020a */
[----:B------:R-:W-:Y:S05]  /*0e60*/  @!P0 BRA `(.L_x_26) ;  /* 0xfffffffc00648947 */ /* 0x000fea000383ffff */
[----:B------:R-:W-:Y:S05]  /*0e70*/  EXIT ;  /* 0x000000000000794d */ /* 0x000fea0003800000 */
        .weak           $__internal_0_$__cuda_sm20_div_u64
        .type           $__internal_0_$__cuda_sm20_div_u64,@function
        .size           $__internal_0_$__cuda_sm20_div_u64,(.L_x_28 - $__internal_0_$__cuda_sm20_div_u64)
$__internal_0_$__cuda_sm20_div_u64:
[----:B------:R-:W-:Y:S02]  /*0e80*/  IMAD.MOV.U32 R12, RZ, RZ, R2 ;  /* 0x000000ffff0c7224 */ /* 0x000fe400078e0002 */
[----:B------:R-:W-:-:S04]  /*0e90*/  IMAD.MOV.U32 R13, RZ, RZ, RZ ;  /* 0x000000ffff0d7224 */ /* 0x000fc800078e00ff */
[----:B------:R-:W0:Y:S08]  /*0ea0*/  I2F.U64.RP R7, R12 ;  /* 0x0000000c00077312 */ /* 0x000e300000309000 */
[----:B0-----:R-:W0:Y:S02]  /*0eb0*/  MUFU.RCP R7, R7 ;  /* 0x0000000700077308 */ /* 0x001e240000001000 */
[----:B0-----:R-:W-:-:S06]  /*0ec0*/  VIADD R8, R7, 0x1ffffffe ;  /* 0x1ffffffe07087836 */ /* 0x001fcc0000000000 */
[----:B------:R-:W0:Y:S02]  /*0ed0*/  F2I.U64.TRUNC R8, R8 ;  /* 0x0000000800087311 */ /* 0x000e24000020d800 */
[----:B0-----:R-:W-:-:S04]  /*0ee0*/  IMAD.WIDE.U32 R10, R8, R2, RZ ;  /* 0x00000002080a7225 */ /* 0x001fc800078e00ff */
[----:B------:R-:W-:Y:S01]  /*0ef0*/  IMAD R11, R9, R2, R11 ;  /* 0x00000002090b7224 */ /* 0x000fe200078e020b */
[----:B------:R-:W-:-:S05]  /*0f00*/  IADD3 R15, P0, PT, RZ, -R10, RZ ;  /* 0x8000000aff0f7210 */ /* 0x000fca0007f1e0ff */
[----:B------:R-:W-:-:S04]  /*0f10*/  IMAD.HI.U32 R10, R8, R15, RZ ;  /* 0x0000000f080a7227 */ /* 0x000fc800078e00ff */
[----:B------:R-:W-:Y:S02]  /*0f20*/  IMAD.X R17, RZ, RZ, ~R11, P0 ;  /* 0x000000ffff117224 */ /* 0x000fe400000e0e0b */
[----:B------:R-:W-:Y:S02]  /*0f30*/  IMAD.MOV.U32 R11, RZ, RZ, R8 ;  /* 0x000000ffff0b7224 */ /* 0x000fe400078e0008 */
[-C--:B------:R-:W-:Y:S02]  /*0f40*/  IMAD R13, R9, R17.reuse, RZ ;  /* 0x00000011090d7224 */ /* 0x080fe400078e02ff */
[----:B------:R-:W-:-:S04]  /*0f50*/  IMAD.WIDE.U32 R10, P0, R8, R17, R10 ;  /* 0x00000011080a7225 */ /* 0x000fc8000780000a */
[----:B------:R-:W-:-:S04]  /*0f60*/  IMAD.HI.U32 R7, R9, R17, RZ ;  /* 0x0000001109077227 */ /* 0x000fc800078e00ff */
[----:B------:R-:W-:-:S04]  /*0f70*/  IMAD.HI.U32 R10, P1, R9, R15, R10 ;  /* 0x0000000f090a7227 */ /* 0x000fc8000782000a */
[----:B------:R-:W-:Y:S01]  /*0f80*/  IMAD.X R7, R7, 0x1, R9, P0 ;  /* 0x0000000107077824 */ /* 0x000fe200000e0609 */
[----:B------:R-:W-:-:S04]  /*0f90*/  IADD3 R11, P2, PT, R13, R10, RZ ;  /* 0x0000000a0d0b7210 */ /* 0x000fc80007f5e0ff */
[----:B------:R-:W-:Y:S01]  /*0fa0*/  IADD3.X R7, PT, PT, RZ, RZ, R7, P2, P1 ;  /* 0x000000ffff077210 */ /* 0x000fe200017e2407 */
[----:B------:R-:W-:-:S03]  /*0fb0*/  IMAD.WIDE.U32 R8, R11, R2, RZ ;  /* 0x000000020b087225 */ /* 0x000fc600078e00ff */
[----:B------:R-:W-:Y:S01]  /*0fc0*/  IADD3 R13, P0, PT, RZ, -R8, RZ ;  /* 0x80000008ff0d7210 */ /* 0x000fe20007f1e0ff */
[----:B------:R-:W-:Y:S02]  /*0fd0*/  IMAD R8, R7, R2, R9 ;  /* 0x0000000207087224 */ /* 0x000fe400078e0209 */
[----:B------:R-:W-:Y:S02]  /*0fe0*/  IMAD.MOV.U32 R9, RZ, RZ, RZ ;  /* 0x000000ffff097224 */ /* 0x000fe400078e00ff */
[----:B------:R-:W-:-:S04]  /*0ff0*/  IMAD.HI.U32 R10, R11, R13, RZ ;  /* 0x0000000d0b0a7227 */ /* 0x000fc800078e00ff */
[----:B------:R-:W-:-:S04]  /*1000*/  IMAD.X R8, RZ, RZ, ~R8, P0 ;  /* 0x000000ffff087224 */ /* 0x000fc800000e0e08 */
[----:B------:R-:W-:-:S04]  /*1010*/  IMAD.WIDE.U32 R10, P0, R11, R8, R10 ;  /* 0x000000080b0a7225 */ /* 0x000fc8000780000a */
[C---:B------:R-:W-:Y:S02]  /*1020*/  IMAD R12, R7.reuse, R8, RZ ;  /* 0x00000008070c7224 */ /* 0x040fe400078e02ff */
[----:B------:R-:W-:-:S04]  /*1030*/  IMAD.HI.U32 R11, P1, R7, R13, R10 ;  /* 0x0000000d070b7227 */ /* 0x000fc8000782000a */
[----:B------:R-:W-:Y:S01]  /*1040*/  IMAD.HI.U32 R8, R7, R8, RZ ;  /* 0x0000000807087227 */ /* 0x000fe200078e00ff */
[----:B------:R-:W-:-:S04]  /*1050*/  IADD3 R11, P2, PT, R12, R11, RZ ;  /* 0x0000000b0c0b7210 */ /* 0x000fc80007f5e0ff */
[----:B------:R-:W-:Y:S01]  /*1060*/  IADD3.X R7, PT, PT, R8, R7, RZ, P0, !PT ;  /* 0x0000000708077210 */ /* 0x000fe200007fe4ff */
[----:B------:R-:W-:-:S03]  /*1070*/  IMAD.HI.U32 R8, R11, R5, RZ ;  /* 0x000000050b087227 */ /* 0x000fc600078e00ff */
[----:B------:R-:W-:Y:S01]  /*1080*/  IADD3.X R7, PT, PT, RZ, RZ, R7, P2, P1 ;  /* 0x000000ffff077210 */ /* 0x000fe200017e2407 */
[----:B------:R-:W-:-:S04]  /*1090*/  IMAD.WIDE.U32 R8, R11, R6, R8 ;  /* 0x000000060b087225 */ /* 0x000fc800078e0008 */
[C---:B------:R-:W-:Y:S02]  /*10a0*/  IMAD R11, R7.reuse, R6, RZ ;  /* 0x00000006070b7224 */ /* 0x040fe400078e02ff */
[----:B------:R-:W-:-:S04]  /*10b0*/  IMAD.HI.U32 R8, P0, R7, R5, R8 ;  /* 0x0000000507087227 */ /* 0x000fc80007800008 */
[----:B------:R-:W-:Y:S01]  /*10c0*/  IMAD.HI.U32 R7, R7, R6, RZ ;  /* 0x0000000607077227 */ /* 0x000fe200078e00ff */
[----:B------:R-:W-:-:S03]  /*10d0*/  IADD3 R11, P1, PT, R11, R8, RZ ;  /* 0x000000080b0b7210 */ /* 0x000fc60007f3e0ff */
[----:B------:R-:W-:Y:S02]  /*10e0*/  IMAD.X R7, RZ, RZ, R7, P0 ;  /* 0x000000ffff077224 */ /* 0x000fe400000e0607 */
[----:B------:R-:W-:-:S04]  /*10f0*/  IMAD.WIDE.U32 R8, R11, R2, RZ ;  /* 0x000000020b087225 */ /* 0x000fc800078e00ff */
[----:B------:R-:W-:Y:S01]  /*1100*/  IMAD.X R7, RZ, RZ, R7, P1 ;  /* 0x000000ffff077224 */ /* 0x000fe200008e0607 */
[----:B------:R-:W-:-:S03]  /*1110*/  IADD3 R13, P0, PT, -R8, R5, RZ ;  /* 0x00000005080d7210 */ /* 0x000fc60007f1e1ff */
[----:B------:R-:W-:Y:S01]  /*1120*/  IMAD R9, R7, R2, R9 ;  /* 0x0000000207097224 */ /* 0x000fe200078e0209 */
[----:B------:R-:W-:-:S03]  /*1130*/  IADD3 R5, P1, PT, -R2, R13, RZ ;  /* 0x0000000d02057210 */ /* 0x000fc60007f3e1ff */
[----:B------:R-:W-:Y:S01]  /*1140*/  IMAD.X R10, R6, 0x1, ~R9, P0 ;  /* 0x00000001060a7824 */ /* 0x000fe200000e0e09 */
[----:B------:R-:W-:Y:S02]  /*1150*/  ISETP.GE.U32.AND P0, PT, R13, R2, PT ;  /* 0x000000020d00720c */ /* 0x000fe40003f06070 */
[----:B------:R-:W-:Y:S02]  /*1160*/  IADD3 R6, P2, PT, R11, 0x1, RZ ;  /* 0x000000010b067810 */ /* 0x000fe40007f5e0ff */
[C---:B------:R-:W-:Y:S02]  /*1170*/  ISETP.GE.U32.AND.EX P0, PT, R10.reuse, RZ, PT, P0 ;  /* 0x000000ff0a00720c */ /* 0x040fe40003f06100 */
[----:B------:R-:W-:Y:S01]  /*1180*/  IADD3.X R9, PT, PT, R10, -0x1, RZ, P1, !PT ;  /* 0xffffffff0a097810 */ /* 0x000fe20000ffe4ff */
[----:B------:R-:W-:Y:S01]  /*1190*/  IMAD.X R8, RZ, RZ, R7, P2 ;  /* 0x000000ffff087224 */ /* 0x000fe200010e0607 */
[----:B------:R-:W-:Y:S02]  /*11a0*/  SEL R11, R6, R11, P0 ;  /* 0x0000000b060b7207 */ /* 0x000fe40000000000 */
[----:B------:R-:W-:-:S02]  /*11b0*/  SEL R5, R5, R13, P0 ;  /* 0x0000000d05057207 */ /* 0x000fc40000000000 */
[----:B------:R-:W-:Y:S02]  /*11c0*/  SEL R8, R8, R7, P0 ;  /* 0x0000000708087207 */ /* 0x000fe40000000000 */
[----:B------:R-:W-:Y:S02]  /*11d0*/  IADD3 R6, P2, PT, R11, 0x1, RZ ;  /* 0x000000010b067810 */ /* 0x000fe40007f5e0ff */
[----:B------:R-:W-:Y:S02]  /*11e0*/  SEL R9, R9, R10, P0 ;  /* 0x0000000a09097207 */ /* 0x000fe40000000000 */
[----:B------:R-:W-:Y:S01]  /*11f0*/  ISETP.GE.U32.AND P0, PT, R5, R2, PT ;  /* 0x000000020500720c */ /* 0x000fe20003f06070 */
[----:B------:R-:W-:Y:S01]  /*1200*/  IMAD.X R7, RZ, RZ, R8, P2 ;  /* 0x000000ffff077224 */ /* 0x000fe200010e0608 */
[----:B------:R-:W-:Y:S01]  /*1210*/  ISETP.NE.U32.AND P1, PT, R2, RZ, PT ;  /* 0x000000ff0200720c */ /* 0x000fe20003f25070 */
[----:B------:R-:W-:Y:S01]  /*1220*/  IMAD.MOV.U32 R5, RZ, RZ, 0x0 ;  /* 0x00000000ff057424 */ /* 0x000fe200078e00ff */
[----:B------:R-:W-:-:S02]  /*1230*/  ISETP.GE.U32.AND.EX P0, PT, R9, RZ, PT, P0 ;  /* 0x000000ff0900720c */ /* 0x000fc40003f06100 */
[----:B------:R-:W-:Y:S02]  /*1240*/  ISETP.NE.AND.EX P1, PT, RZ, RZ, PT, P1 ;  /* 0x000000ffff00720c */ /* 0x000fe40003f25310 */
[----:B------:R-:W-:Y:S02]  /*1250*/  SEL R6, R6, R11, P0 ;  /* 0x0000000b06067207 */ /* 0x000fe40000000000 */
[----:B------:R-:W-:Y:S02]  /*1260*/  SEL R7, R7, R8, P0 ;  /* 0x0000000807077207 */ /* 0x000fe40000000000 */
[----:B------:R-:W-:Y:S02]  /*1270*/  SEL R6, R6, 0xffffffff, P1 ;  /* 0xffffffff06067807 */ /* 0x000fe40000800000 */
[----:B------:R-:W-:Y:S01]  /*1280*/  SEL R7, R7, 0xffffffff, P1 ;  /* 0xffffffff07077807 */ /* 0x000fe20000800000 */
[----:B------:R-:W-:Y:S06]  /*1290*/  RET.REL.NODEC R4 `(_Z12histogram256PhPji) ;  /* 0xffffffec04587950 */ /* 0x000fec0003c3ffff */
.L_x_27:
        /* <DEDUP_REMOVED lines=14> */
.L_x_28:


//--------------------- .nv.shared.reserved.0     --------------------------
	.section	.nv.shared.reserved.0,"aw",@nobits
	.weak		__nv_reservedSMEM_offset_0_alias
	.size		__nv_reservedSMEM_offset_0_alias, 0, 64
	.other		__nv_reservedSMEM_offset_0_alias,@"STO_CUDA_RESERVED_SHARED STV_DEFAULT"
__nv_reservedSMEM_offset_0_alias:
	.zero		0
	.zero		64


//--------------------- .nv.global                --------------------------
	.section	.nv.global,"aw",@nobits
.nv.global:
	.type		_ZN34_INTERNAL_09c32102_4_k_cu_9fd8dd7a6thrust24THRUST_300001_SM_1000_NS3seqE,@object
	.size		_ZN34_INTERNAL_09c32102_4_k_cu_9fd8dd7a6thrust24THRUST_300001_SM_1000_NS3seqE,(_ZN34_INTERNAL_09c32102_4_k_cu_9fd8dd7a4cuda3std3__48in_placeE - _ZN34_INTERNAL_09c32102_4_k_cu_9fd8dd7a6thrust24THRUST_300001_SM_1000_NS3seqE)
_ZN34_INTERNAL_09c32102_4_k_cu_9fd8dd7a6thrust24THRUST_300001_SM_1000_NS3seqE:
	.zero		1
	.type		_ZN34_INTERNAL_09c32102_4_k_cu_9fd8dd7a4cuda3std3__48in_placeE,@object
	.size		_ZN34_INTERNAL_09c32102_4_k_cu_9fd8dd7a4cuda3std3__48in_placeE,(_ZN34_INTERNAL_09c32102_4_k_cu_9fd8dd7a4cuda3std6ranges3__45__cpo4sizeE - _ZN34_INTERNAL_09c32102_4_k_cu_9fd8dd7a4cuda3std3__48in_placeE)
_ZN34_INTERNAL_09c32102_4_k_cu_9fd8dd7a4cuda3std3__48in_placeE:
	.zero		1
	.type		_ZN34_INTERNAL_09c32102_4_k_cu_9fd8dd7a4cuda3std6ranges3__45__cpo4sizeE,@object
	.size		_ZN34_INTERNAL_09c32102_4_k_cu_9fd8dd7a4cuda3std6ranges3__45__cpo4sizeE,(_ZN34_INTERNAL_09c32102_4_k_cu_9fd8dd7a6thrust24THRUST_300001_SM_1000_NS12placeholders2_3E - _ZN34_INTERNAL_09c32102_4_k_cu_9fd8dd7a4cuda3std6ranges3__45__cpo4sizeE)
_ZN34_INTERNAL_09c32102_4_k_cu_9fd8dd7a4cuda3std6ranges3__45__cpo4sizeE:
	.zero		1
	.type		_ZN34_INTERNAL_09c32102_4_k_cu_9fd8dd7a6thrust24THRUST_300001_SM_1000_NS12placeholders2_3E,@object
	.size		_ZN34_INTERNAL_09c32102_4_k_cu_9fd8dd7a6thrust24THRUST_300001_SM_1000_NS12placeholders2_3E,(_ZN34_INTERNAL_09c32102_4_k_cu_9fd8dd7a4cuda3std3__45__cpo6cbeginE - _ZN34_INTERNAL_09c32102_4_k_cu_9fd8dd7a6thrust24THRUST_300001_SM_1000_NS12placeholders2_3E)
_ZN34_INTERNAL_09c32102_4_k_cu_9fd8dd7a6thrust24THRUST_300001_SM_1000_NS12placeholders2_3E:
	.zero		1
	.type		_ZN34_INTERNAL_09c32102_4_k_cu_9fd8dd7a4cuda3std3__45__cpo6cbeginE,@object
	.size		_ZN34_INTERNAL_09c32102_4_k_cu_9fd8dd7a4cuda3std3__45__cpo6cbeginE,(_ZN34_INTERNAL_09c32102_4_k_cu_9fd8dd7a4cuda3std6ranges3__45__cpo6cbeginE - _ZN34_INTERNAL_09c32102_4_k_cu_9fd8dd7a4cuda3std3__45__cpo6cbeginE)
_ZN34_INTERNAL_09c32102_4_k_cu_9fd8dd7a4cuda3std3__45__cpo6cbeginE:
	.zero		1
	.type		_ZN34_INTERNAL_09c32102_4_k_cu_9fd8dd7a4cuda3std6ranges3__45__cpo6cbeginE,@object
	.size		_ZN34_INTERNAL_09c32102_4_k_cu_9fd8dd7a4cuda3std6ranges3__45__cpo6cbeginE,(_ZN34_INTERNAL_09c32102_4_k_cu_9fd8dd7a6thrust24THRUST_300001_SM_1000_NS12placeholders2_7E - _ZN34_INTERNAL_09c32102_4_k_cu_9fd8dd7a4cuda3std6ranges3__45__cpo6cbeginE)
_ZN34_INTERNAL_09c32102_4_k_cu_9fd8dd7a4cuda3std6ranges3__45__cpo6cbeginE:
	.zero		1
	.type		_ZN34_INTERNAL_09c32102_4_k_cu_9fd8dd7a6thrust24THRUST_300001_SM_1000_NS12placeholders2_7E,@object
	.size		_ZN34_INTERNAL_09c32102_4_k_cu_9fd8dd7a6thrust24THRUST_300001_SM_1000_NS12placeholders2_7E,(_ZN34_INTERNAL_09c32102_4_k_cu_9fd8dd7a4cuda3std3__45__cpo7crbeginE - _ZN34_INTERNAL_09c32102_4_k_cu_9fd8dd7a6thrust24THRUST_300001_SM_1000_NS12placeholders2_7E)
_ZN34_INTERNAL_09c32102_4_k_cu_9fd8dd7a6thrust24THRUST_300001_SM_1000_NS12placeholders2_7E:
	.zero		1
	.type		_ZN34_INTERNAL_09c32102_4_k_cu_9fd8dd7a4cuda3std3__45__cpo7crbeginE,@object
	.size		_ZN34_INTERNAL_09c32102_4_k_cu_9fd8dd7a4cuda3std3__45__cpo7crbeginE,(_ZN34_INTERNAL_09c32102_4_k_cu_9fd8dd7a4cuda3std6ranges3__45__cpo4nextE - _ZN34_INTERNAL_09c32102_4_k_cu_9fd8dd7a4cuda3std3__45__cpo7crbeginE)
_ZN34_INTERNAL_09c32102_4_k_cu_9fd8dd7a4cuda3std3__45__cpo7crbeginE:
	.zero		1
	.type		_ZN34_INTERNAL_09c32102_4_k_cu_9fd8dd7a4cuda3std6ranges3__45__cpo4nextE,@object
	.size		_ZN34_INTERNAL_09c32102_4_k_cu_9fd8dd7a4cuda3std6ranges3__45__cpo4nextE,(_ZN34_INTERNAL_09c32102_4_k_cu_9fd8dd7a4cuda3std6ranges3__45__cpo4swapE - _ZN34_INTERNAL_09c32102_4_k_cu_9fd8dd7a4cuda3std6ranges3__45__cpo4nextE)
_ZN34_INTERNAL_09c32102_4_k_cu_9fd8dd7a4cuda3std6ranges3__45__cpo4nextE:
	.zero		1
	.type		_ZN34_INTERNAL_09c32102_4_k_cu_9fd8dd7a4cuda3std6ranges3__45__cpo4swapE,@object
	.size		_ZN34_INTERNAL_09c32102_4_k_cu_9fd8dd7a4cuda3std6ranges3__45__cpo4swapE,(_ZN34_INTERNAL_09c32102_4_k_cu_9fd8dd7a6thrust24THRUST_300001_SM_1000_NS8cuda_cub10par_nosyncE - _ZN34_INTERNAL_09c32102_4_k_cu_9fd8dd7a4cuda3std6ranges3__45__cpo4swapE)
_ZN34_INTERNAL_09c32102_4_k_cu_9fd8dd7a4cuda3std6ranges3__45__cpo4swapE:
	.zero		1
	.type		_ZN34_INTERNAL_09c32102_4_k_cu_9fd8dd7a6thrust24THRUST_300001_SM_1000_NS8cuda_cub10par_nosyncE,@object
	.size		_ZN34_INTERNAL_09c32102_4_k_cu_9fd8dd7a6thrust24THRUST_300001_SM_1000_NS8cuda_cub10par_nosyncE,(_ZN34_INTERNAL_09c32102_4_k_cu_9fd8dd7a6thrust24THRUST_300001_SM_1000_NS12placeholders2_9E - _ZN34_INTERNAL_09c32102_4_k_cu_9fd8dd7a6thrust24THRUST_300001_SM_1000_NS8cuda_cub10par_nosyncE)
_ZN34_INTERNAL_09c32102_4_k_cu_9fd8dd7a6thrust24THRUST_300001_SM_1000_NS8cuda_cub10par_nosyncE:
	.zero		1
	.type		_ZN34_INTERNAL_09c32102_4_k_cu_9fd8dd7a6thrust24THRUST_300001_SM_1000_NS12placeholders2_9E,@object
	.size		_ZN34_INTERNAL_09c32102_4_k_cu_9fd8dd7a6thrust24THRUST_300001_SM_1000_NS12placeholders2_9E,(_ZN34_INTERNAL_09c32102_4_k_cu_9fd8dd7a4cuda3std3__436_GLOBAL__N__09c32102_4_k_cu_9fd8dd7a6ignoreE - _ZN34_INTERNAL_09c32102_4_k_cu_9fd8dd7a6thrust24THRUST_300001_SM_1000_NS12placeholders2_9E)
_ZN34_INTERNAL_09c32102_4_k_cu_9fd8dd7a6thrust24THRUST_300001_SM_1000_NS12placeholders2_9E:
	.zero		1
	.type		_ZN34_INTERNAL_09c32102_4_k_cu_9fd8dd7a4cuda3std3__436_GLOBAL__N__09c32102_4_k_cu_9fd8dd7a6ignoreE,@object
	.size		_ZN34_INTERNAL_09c32102_4_k_cu_9fd8dd7a4cuda3std3__436_GLOBAL__N__09c32102_4_k_cu_9fd8dd7a6ignoreE,(_ZN34_INTERNAL_09c32102_4_k_cu_9fd8dd7a4cuda3std6ranges3__45__cpo4dataE - _ZN34_INTERNAL_09c32102_4_k_cu_9fd8dd7a4cuda3std3__436_GLOBAL__N__09c32102_4_k_cu_9fd8dd7a6ignoreE)
_ZN34_INTERNAL_09c32102_4_k_cu_9fd8dd7a4cuda3std3__436_GLOBAL__N__09c32102_4_k_cu_9fd8dd7a6ignoreE:
	.zero		1
	.type		_ZN34_INTERNAL_09c32102_4_k_cu_9fd8dd7a4cuda3std6ranges3__45__cpo4dataE,@object
	.size		_ZN34_INTERNAL_09c32102_4_k_cu_9fd8dd7a4cuda3std6ranges3__45__cpo4dataE,(_ZN34_INTERNAL_09c32102_4_k_cu_9fd8dd7a6thrust24THRUST_300001_SM_1000_NS12placeholders2_1E - _ZN34_INTERNAL_09c32102_4_k_cu_9fd8dd7a4cuda3std6ranges3__45__cpo4dataE)
_ZN34_INTERNAL_09c32102_4_k_cu_9fd8dd7a4cuda3std6ranges3__45__cpo4dataE:
	.zero		1
	.type		_ZN34_INTERNAL_09c32102_4_k_cu_9fd8dd7a6thrust24THRUST_300001_SM_1000_NS12placeholders2_1E,@object
	.size		_ZN34_INTERNAL_09c32102_4_k_cu_9fd8dd7a6thrust24THRUST_300001_SM_1000_NS12placeholders2_1E,(_ZN34_INTERNAL_09c32102_4_k_cu_9fd8dd7a4cuda3std3__45__cpo5beginE - _ZN34_INTERNAL_09c32102_4_k_cu_9fd8dd7a6thrust24THRUST_300001_SM_1000_NS12placeholders2_1E)
_ZN34_INTERNAL_09c32102_4_k_cu_9fd8dd7a6thrust24THRUST_300001_SM_1000_NS12placeholders2_1E:
	.zero		1
	.type		_ZN34_INTERNAL_09c32102_4_k_cu_9fd8dd7a4cuda3std3__45__cpo5beginE,@object
	.size		_ZN34_INTERNAL_09c32102_4_k_cu_9fd8dd7a4cuda3std3__45__cpo5beginE,(_ZN34_INTERNAL_09c32102_4_k_cu_9fd8dd7a4cuda3std6ranges3__45__cpo5beginE - _ZN34_INTERNAL_09c32102_4_k_cu_9fd8dd7a4cuda3std3__45__cpo5beginE)
_ZN34_INTERNAL_09c32102_4_k_cu_9fd8dd7a4cuda3std3__45__cpo5beginE:
	.zero		1
	.type		_ZN34_INTERNAL_09c32102_4_k_cu_9fd8dd7a4cuda3std6ranges3__45__cpo5beginE,@object
	.size		_ZN34_INTERNAL_09c32102_4_k_cu_9fd8dd7a4cuda3std6ranges3__45__cpo5beginE,(_ZN34_INTERNAL_09c32102_4_k_cu_9fd8dd7a6thrust24THRUST_300001_SM_1000_NS12placeholders2_5E - _ZN34_INTERNAL_09c32102_4_k_cu_9fd8dd7a4cuda3std6ranges3__45__cpo5beginE)
_ZN34_INTERNAL_09c32102_4_k_cu_9fd8dd7a4cuda3std6ranges3__45__cpo5beginE:
	.zero		1
	.type		_ZN34_INTERNAL_09c32102_4_k_cu_9fd8dd7a6thrust24THRUST_300001_SM_1000_NS12placeholders2_5E,@object
	.size		_ZN34_INTERNAL_09c32102_4_k_cu_9fd8dd7a6thrust24THRUST_300001_SM_1000_NS12placeholders2_5E,(_ZN34_INTERNAL_09c32102_4_k_cu_9fd8dd7a4cuda3std3__45__cpo6rbeginE - _ZN34_INTERNAL_09c32102_4_k_cu_9fd8dd7a6thrust24THRUST_300001_SM_1000_NS12placeholders2_5E)
_ZN34_INTERNAL_09c32102_4_k_cu_9fd8dd7a6thrust24THRUST_300001_SM_1000_NS12placeholders2_5E:
	.zero		1
	.type		_ZN34_INTERNAL_09c32102_4_k_cu_9fd8dd7a4cuda3std3__45__cpo6rbeginE,@object
	.size		_ZN34_INTERNAL_09c32102_4_k_cu_9fd8dd7a4cuda3std3__45__cpo6rbeginE,(_ZN34_INTERNAL_09c32102_4_k_cu_9fd8dd7a4cuda3std6ranges3__45__cpo7advanceE - _ZN34_INTERNAL_09c32102_4_k_cu_9fd8dd7a4cuda3std3__45__cpo6rbeginE)
_ZN34_INTERNAL_09c32102_4_k_cu_9fd8dd7a4cuda3std3__45__cpo6rbeginE:
	.zero		1
	.type		_ZN34_INTERNAL_09c32102_4_k_cu_9fd8dd7a4cuda3std6ranges3__45__cpo7advanceE,@object
	.size		_ZN34_INTERNAL_09c32102_4_k_cu_9fd8dd7a4cuda3std6ranges3__45__cpo7advanceE,(_ZN34_INTERNAL_09c32102_4_k_cu_9fd8dd7a4cuda3std3__47nulloptE - _ZN34_INTERNAL_09c32102_4_k_cu_9fd8dd7a4cuda3std6ranges3__45__cpo7advanceE)
_ZN34_INTERNAL_09c32102_4_k_cu_9fd8dd7a4cuda3std6ranges3__45__cpo7advanceE:
	.zero		1
	.type		_ZN34_INTERNAL_09c32102_4_k_cu_9fd8dd7a4cuda3std3__47nulloptE,@object
	.size		_ZN34_INTERNAL_09c32102_4_k_cu_9fd8dd7a4cuda3std3__47nulloptE,(_ZN34_INTERNAL_09c32102_4_k_cu_9fd8dd7a4cuda3std6ranges3__45__cpo8distanceE - _ZN34_INTERNAL_09c32102_4_k_cu_9fd8dd7a4cuda3std3__47nulloptE)
_ZN34_INTERNAL_09c32102_4_k_cu_9fd8dd7a4cuda3std3__47nulloptE:
	.zero		1
	.type		_ZN34_INTERNAL_09c32102_4_k_cu_9fd8dd7a4cuda3std6ranges3__45__cpo8distanceE,@object
	.size		_ZN34_INTERNAL_09c32102_4_k_cu_9fd8dd7a4cuda3std6ranges3__45__cpo8distanceE,(_ZN34_INTERNAL_09c32102_4_k_cu_9fd8dd7a6thrust24THRUST_300001_SM_1000_NS12placeholders3_10E - _ZN34_INTERNAL_09c32102_4_k_cu_9fd8dd7a4cuda3std6ranges3__45__cpo8distanceE)
_ZN34_INTERNAL_09c32102_4_k_cu_9fd8dd7a4cuda3std6ranges3__45__cpo8distanceE:
	.zero		1
	.type		_ZN34_INTERNAL_09c32102_4_k_cu_9fd8dd7a6thrust24THRUST_300001_SM_1000_NS12placeholders3_10E,@object
	.size		_ZN34_INTERNAL_09c32102_4_k_cu_9fd8dd7a6thrust24THRUST_300001_SM_1000_NS12placeholders3_10E,(_ZN34_INTERNAL_09c32102_4_k_cu_9fd8dd7a4cuda3std3__419piecewise_constructE - _ZN34_INTERNAL_09c32102_4_k_cu_9fd8dd7a6thrust24THRUST_300001_SM_1000_NS12placeholders3_10E)
_ZN34_INTERNAL_09c32102_4_k_cu_9fd8dd7a6thrust24THRUST_300001_SM_1000_NS12placeholders3_10E:
	.zero		1
	.type		_ZN34_INTERNAL_09c32102_4_k_cu_9fd8dd7a4cuda3std3__419piecewise_constructE,@object
	.size		_ZN34_INTERNAL_09c32102_4_k_cu_9fd8dd7a4cuda3std3__419piecewise_constructE,(_ZN34_INTERNAL_09c32102_4_k_cu_9fd8dd7a4cuda3std6ranges3__45__cpo5cdataE - _ZN34_INTERNAL_09c32102_4_k_cu_9fd8dd7a4cuda3std3__419piecewise_constructE)
_ZN34_INTERNAL_09c32102_4_k_cu_9fd8dd7a4cuda3std3__419piecewise_constructE:
	.zero		1
	.type		_ZN34_INTERNAL_09c32102_4_k_cu_9fd8dd7a4cuda3std6ranges3__45__cpo5cdataE,@object
	.size		_ZN34_INTERNAL_09c32102_4_k_cu_9fd8dd7a4cuda3std6ranges3__45__cpo5cdataE,(_ZN34_INTERNAL_09c32102_4_k_cu_9fd8dd7a6thrust24THRUST_300001_SM_1000_NS12placeholders2_2E - _ZN34_INTERNAL_09c32102_4_k_cu_9fd8dd7a4cuda3std6ranges3__45__cpo5cdataE)
_ZN34_INTERNAL_09c32102_4_k_cu_9fd8dd7a4cuda3std6ranges3__45__cpo5cdataE:
	.zero		1
	.type		_ZN34_INTERNAL_09c32102_4_k_cu_9fd8dd7a6thrust24THRUST_300001_SM_1000_NS12placeholders2_2E,@object
	.size		_ZN34_INTERNAL_09c32102_4_k_cu_9fd8dd7a6thrust24THRUST_300001_SM_1000_NS12placeholders2_2E,(_ZN34_INTERNAL_09c32102_4_k_cu_9fd8dd7a4cuda3std3__45__cpo3endE - _ZN34_INTERNAL_09c32102_4_k_cu_9fd8dd7a6thrust24THRUST_300001_SM_1000_NS12placeholders2_2E)
_ZN34_INTERNAL_09c32102_4_k_cu_9fd8dd7a6thrust24THRUST_300001_SM_1000_NS12placeholders2_2E:
	.zero		1
	.type		_ZN34_INTERNAL_09c32102_4_k_cu_9fd8dd7a4cuda3std3__45__cpo3endE,@object
	.size		_ZN34_INTERNAL_09c32102_4_k_cu_9fd8dd7a4cuda3std3__45__cpo3endE,(_ZN34_INTERNAL_09c32102_4_k_cu_9fd8dd7a4cuda3std6ranges3__45__cpo3endE - _ZN34_INTERNAL_09c32102_4_k_cu_9fd8dd7a4cuda3std3__45__cpo3endE)
_ZN34_INTERNAL_09c32102_4_k_cu_9fd8dd7a4cuda3std3__45__cpo3endE:
	.zero		1
	.type		_ZN34_INTERNAL_09c32102_4_k_cu_9fd8dd7a4cuda3std6ranges3__45__cpo3endE,@object
	.size		_ZN34_INTERNAL_09c32102_4_k_cu_9fd8dd7a4cuda3std6ranges3__45__cpo3endE,(_ZN34_INTERNAL_09c32102_4_k_cu_9fd8dd7a6thrust24THRUST_300001_SM_1000_NS12placeholders2_6E - _ZN34_INTERNAL_09c32102_4_k_cu_9fd8dd7a4cuda3std6ranges3__45__cpo3endE)
_ZN34_INTERNAL_09c32102_4_k_cu_9fd8dd7a4cuda3std6ranges3__45__cpo3endE:
	.zero		1
	.type		_ZN34_INTERNAL_09c32102_4_k_cu_9fd8dd7a6thrust24THRUST_300001_SM_1000_NS12placeholders2_6E,@object
	.size		_ZN34_INTERNAL_09c32102_4_k_cu_9fd8dd7a6thrust24THRUST_300001_SM_1000_NS12placeholders2_6E,(_ZN34_INTERNAL_09c32102_4_k_cu_9fd8dd7a4cuda3std3__45__cpo4rendE - _ZN34_INTERNAL_09c32102_4_k_cu_9fd8dd7a6thrust24THRUST_300001_SM_1000_NS12placeholders2_6E)
_ZN34_INTERNAL_09c32102_4_k_cu_9fd8dd7a6thrust24THRUST_300001_SM_1000_NS12placeholders2_6E:
	.zero		1
	.type		_ZN34_INTERNAL_09c32102_4_k_cu_9fd8dd7a4cuda3std3__45__cpo4rendE,@object
	.size		_ZN34_INTERNAL_09c32102_4_k_cu_9fd8dd7a4cuda3std3__45__cpo4rendE,(_ZN34_INTERNAL_09c32102_4_k_cu_9fd8dd7a4cuda3std6ranges3__45__cpo9iter_swapE - _ZN34_INTERNAL_09c32102_4_k_cu_9fd8dd7a4cuda3std3__45__cpo4rendE)
_ZN34_INTERNAL_09c32102_4_k_cu_9fd8dd7a4cuda3std3__45__cpo4rendE:
	.zero		1
	.type		_ZN34_INTERNAL_09c32102_4_k_cu_9fd8dd7a4cuda3std6ranges3__45__cpo9iter_swapE,@object
	.size		_ZN34_INTERNAL_09c32102_4_k_cu_9fd8dd7a4cuda3std6ranges3__45__cpo9iter_swapE,(_ZN34_INTERNAL_09c32102_4_k_cu_9fd8dd7a4cuda3std3__48unexpectE - _ZN34_INTERNAL_09c32102_4_k_cu_9fd8dd7a4cuda3std6ranges3__45__cpo9iter_swapE)
_ZN34_INTERNAL_09c32102_4_k_cu_9fd8dd7a4cuda3std6ranges3__45__cpo9iter_swapE:
	.zero		1
	.type		_ZN34_INTERNAL_09c32102_4_k_cu_9fd8dd7a4cuda3std3__48unexpectE,@object
	.size		_ZN34_INTERNAL_09c32102_4_k_cu_9fd8dd7a4cuda3std3__48unexpectE,(_ZN34_INTERNAL_09c32102_4_k_cu_9fd8dd7a6thrust24THRUST_300001_SM_1000_NS8cuda_cub3parE - _ZN34_INTERNAL_09c32102_4_k_cu_9fd8dd7a4cuda3std3__48unexpectE)
_ZN34_INTERNAL_09c32102_4_k_cu_9fd8dd7a4cuda3std3__48unexpectE:
	.zero		1
	.type		_ZN34_INTERNAL_09c32102_4_k_cu_9fd8dd7a6thrust24THRUST_300001_SM_1000_NS8cuda_cub3parE,@object
	.size		_ZN34_INTERNAL_09c32102_4_k_cu_9fd8dd7a6thrust24THRUST_300001_SM_1000_NS8cuda_cub3parE,(_ZN34_INTERNAL_09c32102_4_k_cu_9fd8dd7a6thrust24THRUST_300001_SM_1000_NS12placeholders2_4E - _ZN34_INTERNAL_09c32102_4_k_cu_9fd8dd7a6thrust24THRUST_300001_SM_1000_NS8cuda_cub3parE)
_ZN34_INTERNAL_09c32102_4_k_cu_9fd8dd7a6thrust24THRUST_300001_SM_1000_NS8cuda_cub3parE:
	.zero		1
	.type		_ZN34_INTERNAL_09c32102_4_k_cu_9fd8dd7a6thrust24THRUST_300001_SM_1000_NS12placeholders2_4E,@object
	.size		_ZN34_INTERNAL_09c32102_4_k_cu_9fd8dd7a6thrust24THRUST_300001_SM_1000_NS12placeholders2_4E,(_ZN34_INTERNAL_09c32102_4_k_cu_9fd8dd7a4cuda3std3__45__cpo4cendE - _ZN34_INTERNAL_09c32102_4_k_cu_9fd8dd7a6thrust24THRUST_300001_SM_1000_NS12placeholders2_4E)
_ZN34_INTERNAL_09c32102_4_k_cu_9fd8dd7a6thrust24THRUST_300001_SM_1000_NS12placeholders2_4E:
	.zero		1
	.type		_ZN34_INTERNAL_09c32102_4_k_cu_9fd8dd7a4cuda3std3__45__cpo4cendE,@object
	.size		_ZN34_INTERNAL_09c32102_4_k_cu_9fd8dd7a4cuda3std3__45__cpo4cendE,(_ZN34_INTERNAL_09c32102_4_k_cu_9fd8dd7a4cuda3std6ranges3__45__cpo4cendE - _ZN34_INTERNAL_09c32102_4_k_cu_9fd8dd7a4cuda3std3__45__cpo4cendE)
_ZN34_INTERNAL_09c32102_4_k_cu_9fd8dd7a4cuda3std3__45__cpo4cendE:
	.zero		1
	.type		_ZN34_INTERNAL_09c32102_4_k_cu_9fd8dd7a4cuda3std6ranges3__45__cpo4cendE,@object
	.size		_ZN34_INTERNAL_09c32102_4_k_cu_9fd8dd7a4cuda3std6ranges3__45__cpo4cendE,(_ZN34_INTERNAL_09c32102_4_k_cu_9fd8dd7a4cuda3std3__420unreachable_sentinelE - _ZN34_INTERNAL_09c32102_4_k_cu_9fd8dd7a4cuda3std6ranges3__45__cpo4cendE)
_ZN34_INTERNAL_09c32102_4_k_cu_9fd8dd7a4cuda3std6ranges3__45__cpo4cendE:
	.zero		1
	.type		_ZN34_INTERNAL_09c32102_4_k_cu_9fd8dd7a4cuda3std3__420unreachable_sentinelE,@object
	.size		_ZN34_INTERNAL_09c32102_4_k_cu_9fd8dd7a4cuda3std3__420unreachable_sentinelE,(_ZN34_INTERNAL_09c32102_4_k_cu_9fd8dd7a4cuda3std6ranges3__45__cpo5ssizeE - _ZN34_INTERNAL_09c32102_4_k_cu_9fd8dd7a4cuda3std3__420unreachable_sentinelE)
_ZN34_INTERNAL_09c32102_4_k_cu_9fd8dd7a4cuda3std3__420unreachable_sentinelE:
	.zero		1
	.type		_ZN34_INTERNAL_09c32102_4_k_cu_9fd8dd7a4cuda3std6ranges3__45__cpo5ssizeE,@object
	.size		_ZN34_INTERNAL_09c32102_4_k_cu_9fd8dd7a4cuda3std6ranges3__45__cpo5ssizeE,(_ZN34_INTERNAL_09c32102_4_k_cu_9fd8dd7a6thrust24THRUST_300001_SM_1000_NS12placeholders2_8E - _ZN34_INTERNAL_09c32102_4_k_cu_9fd8dd7a4cuda3std6ranges3__45__cpo5ssizeE)
_ZN34_INTERNAL_09c32102_4_k_cu_9fd8dd7a4cuda3std6ranges3__45__cpo5ssizeE:
	.zero		1
	.type		_ZN34_INTERNAL_09c32102_4_k_cu_9fd8dd7a6thrust24THRUST_300001_SM_1000_NS12placeholders2_8E,@object
	.size		_ZN34_INTERNAL_09c32102_4_k_cu_9fd8dd7a6thrust24THRUST_300001_SM_1000_NS12placeholders2_8E,(_ZN34_INTERNAL_09c32102_4_k_cu_9fd8dd7a4cuda3std3__45__cpo5crendE - _ZN34_INTERNAL_09c32102_4_k_cu_9fd8dd7a6thrust24THRUST_300001_SM_1000_NS12placeholders2_8E)
_ZN34_INTERNAL_09c32102_4_k_cu_9fd8dd7a6thrust24THRUST_300001_SM_1000_NS12placeholders2_8E:
	.zero		1
	.type		_ZN34_INTERNAL_09c32102_4_k_cu_9fd8dd7a4cuda3std3__45__cpo5crendE,@object
	.size		_ZN34_INTERNAL_09c32102_4_k_cu_9fd8dd7a4cuda3std3__45__cpo5crendE,(_ZN34_INTERNAL_09c32102_4_k_cu_9fd8dd7a4cuda3std6ranges3__45__cpo4prevE - _ZN34_INTERNAL_09c32102_4_k_cu_9fd8dd7a4cuda3std3__45__cpo5crendE)
_ZN34_INTERNAL_09c32102_4_k_cu_9fd8dd7a4cuda3std3__45__cpo5crendE:
	.zero		1
	.type		_ZN34_INTERNAL_09c32102_4_k_cu_9fd8dd7a4cuda3std6ranges3__45__cpo4prevE,@object
	.size		_ZN34_INTERNAL_09c32102_4_k_cu_9fd8dd7a4cuda3std6ranges3__45__cpo4prevE,(_ZN34_INTERNAL_09c32102_4_k_cu_9fd8dd7a4cuda3std6ranges3__45__cpo9iter_moveE - _ZN34_INTERNAL_09c32102_4_k_cu_9fd8dd7a4cuda3std6ranges3__45__cpo4prevE)
_ZN34_INTERNAL_09c32102_4_k_cu_9fd8dd7a4cuda3std6ranges3__45__cpo4prevE:
	.zero		1
	.type		_ZN34_INTERNAL_09c32102_4_k_cu_9fd8dd7a4cuda3std6ranges3__45__cpo9iter_moveE,@object
	.size		_ZN34_INTERNAL_09c32102_4_k_cu_9fd8dd7a4cuda3std6ranges3__45__cpo9iter_moveE,(_ZN34_INTERNAL_09c32102_4_k_cu_9fd8dd7a6thrust24THRUST_300001_SM_1000_NS6system6detail10sequential3seqE - _ZN34_INTERNAL_09c32102_4_k_cu_9fd8dd7a4cuda3std6ranges3__45__cpo9iter_moveE)
_ZN34_INTERNAL_09c32102_4_k_cu_9fd8dd7a4cuda3std6ranges3__45__cpo9iter_moveE:
	.zero		1
	.type		_ZN34_INTERNAL_09c32102_4_k_cu_9fd8dd7a6thrust24THRUST_300001_SM_1000_NS6system6detail10sequential3seqE,@object
	.size		_ZN34_INTERNAL_09c32102_4_k_cu_9fd8dd7a6thrust24THRUST_300001_SM_1000_NS6system6detail10sequential3seqE,(.L_31 - _ZN34_INTERNAL_09c32102_4_k_cu_9fd8dd7a6thrust24THRUST_300001_SM_1000_NS6system6detail10sequential3seqE)
_ZN34_INTERNAL_09c32102_4_k_cu_9fd8dd7a6thrust24THRUST_300001_SM_1000_NS6system6detail10sequential3seqE:
	.zero		1
.L_31:


//--------------------- .nv.shared._Z12histogram256PhPji --------------------------
	.section	.nv.shared._Z12histogram256PhPji,"aw",@nobits
	.sectionflags	@""
	.align	4
.nv.shared._Z12histogram256PhPji:
	.zero		2048


//--------------------- .nv.constant0._ZN3cub18CUB_300001_SM_10006detail11EmptyKernelIvEEvv --------------------------
	.section	.nv.constant0._ZN3cub18CUB_300001_SM_10006detail11EmptyKernelIvEEvv,"a",@progbits
	.sectionflags	@""
	.align	4
.nv.constant0._ZN3cub18CUB_300001_SM_10006detail11EmptyKernelIvEEvv:
	.zero		896


//--------------------- .nv.constant0._Z12histogram256PhPji --------------------------
	.section	.nv.constant0._Z12histogram256PhPji,"a",@progbits
	.sectionflags	@""
	.align	4
.nv.constant0._Z12histogram256PhPji:
	.zero		916


//--------------------- SYMBOLS --------------------------

	.type		.nv.reservedSmem.offset0,@object
	.size		.nv.reservedSmem.offset0,0x4
	.type		.nv.reservedSmem.cap,@object
	.size		.nv.reservedSmem.cap,0x4
